//
// Generated by NVIDIA NVVM Compiler
//
// Compiler Build ID: CL-36424714
// Cuda compilation tools, release 13.0, V13.0.88
// Based on NVVM 20.0.0
//

.version 9.0
.target sm_100
.address_size 64

	// .globl	_Z26stereoDisparityKernel_leftPhjjmyyyy
// _ZZ26stereoDisparityKernel_leftPhjjmyyyyE4diff has been demoted
// _ZZ27stereoDisparityKernel_rightPhjjmyyyyE4diff has been demoted

.visible .entry _Z26stereoDisparityKernel_leftPhjjmyyyy(
	.param .u64 .ptr .align 1 _Z26stereoDisparityKernel_leftPhjjmyyyy_param_0,
	.param .u32 _Z26stereoDisparityKernel_leftPhjjmyyyy_param_1,
	.param .u32 _Z26stereoDisparityKernel_leftPhjjmyyyy_param_2,
	.param .u64 _Z26stereoDisparityKernel_leftPhjjmyyyy_param_3,
	.param .u64 _Z26stereoDisparityKernel_leftPhjjmyyyy_param_4,
	.param .u64 _Z26stereoDisparityKernel_leftPhjjmyyyy_param_5,
	.param .u64 _Z26stereoDisparityKernel_leftPhjjmyyyy_param_6,
	.param .u64 _Z26stereoDisparityKernel_leftPhjjmyyyy_param_7
)
{
	.reg .pred 	%p<7>;
	.reg .b32 	%r<319>;
	.reg .b32 	%f<8>;
	.reg .b64 	%rd<34>;
	// demoted variable
	.shared .align 4 .b8 _ZZ26stereoDisparityKernel_leftPhjjmyyyyE4diff[4608];
	ld.param.u64 	%rd5, [_Z26stereoDisparityKernel_leftPhjjmyyyy_param_4];
	ld.param.u64 	%rd3, [_Z26stereoDisparityKernel_leftPhjjmyyyy_param_5];
	ld.param.u64 	%rd6, [_Z26stereoDisparityKernel_leftPhjjmyyyy_param_6];
	mov.u32 	%r40, %ntid.x;
	mov.u32 	%r41, %ctaid.x;
	mov.u32 	%r1, %tid.x;
	mad.lo.s32 	%r2, %r40, %r41, %r1;
	mov.u32 	%r42, %ntid.y;
	mov.u32 	%r43, %ctaid.y;
	mov.u32 	%r44, %tid.y;
	mad.lo.s32 	%r3, %r42, %r43, %r44;
	add.s32 	%r45, %r2, 24;
	cvt.rn.f32.s32 	%f4, %r45;
	add.s32 	%r46, %r3, -8;
	add.s32 	%r316, %r2, -8;
	cvt.rn.f32.s32 	%f5, %r316;
	cvt.rn.f32.s32 	%f1, %r46;
	tex.2d.v4.u32.f32 	{%r47, %r48, %r49, %r50}, [%rd5, {%f5, %f1}];
	tex.2d.v4.u32.f32 	{%r51, %r52, %r53, %r54}, [%rd5, {%f4, %f1}];
	tex.2d.v4.s32.f32 	{%r5, %r6, %r55, %r56}, [%rd6, {%f5, %f1}];
	tex.2d.v4.s32.f32 	{%r7, %r8, %r57, %r58}, [%rd6, {%f4, %f1}];
	cvt.rn.f32.u32 	%f2, %r3;
	tex.2d.v4.u32.f32 	{%r59, %r60, %r61, %r62}, [%rd5, {%f5, %f2}];
	tex.2d.v4.u32.f32 	{%r63, %r64, %r65, %r66}, [%rd5, {%f4, %f2}];
	tex.2d.v4.s32.f32 	{%r9, %r10, %r67, %r68}, [%rd6, {%f5, %f2}];
	tex.2d.v4.s32.f32 	{%r11, %r12, %r69, %r70}, [%rd6, {%f4, %f2}];
	add.s32 	%r71, %r3, 8;
	cvt.rn.f32.u32 	%f3, %r71;
	tex.2d.v4.u32.f32 	{%r72, %r73, %r74, %r75}, [%rd5, {%f5, %f3}];
	tex.2d.v4.u32.f32 	{%r76, %r77, %r78, %r79}, [%rd5, {%f4, %f3}];
	tex.2d.v4.s32.f32 	{%r13, %r14, %r80, %r81}, [%rd6, {%f5, %f3}];
	tex.2d.v4.s32.f32 	{%r15, %r16, %r82, %r83}, [%rd6, {%f4, %f3}];
	shl.b32 	%r84, %r1, 2;
	mov.u32 	%r85, _ZZ26stereoDisparityKernel_leftPhjjmyyyyE4diff;
	add.s32 	%r86, %r85, %r84;
	mad.lo.s32 	%r17, %r44, 192, %r86;
	and.b32  	%r18, %r47, 255;
	and.b32  	%r19, %r59, 255;
	and.b32  	%r20, %r72, 255;
	and.b32  	%r21, %r51, 255;
	and.b32  	%r22, %r63, 255;
	and.b32  	%r23, %r76, 255;
	mov.b32 	%r318, 9999999;
	mov.b32 	%r317, 0;
	mov.b32 	%r315, -8;
	mov.b32 	%r314, -71;
$L__BB0_1:
	ld.param.u64 	%rd32, [_Z26stereoDisparityKernel_leftPhjjmyyyy_param_7];
	setp.gt.u32 	%p1, %r1, 15;
	cvt.rn.f32.u32 	%f6, %r316;
	tex.2d.v4.u32.f32 	{%r99, %r100, %r101, %r102}, [%rd3, {%f6, %f1}];
	and.b32  	%r103, %r99, 255;
	mov.b32 	%r104, 0;
	sad.u32 	%r105, %r18, %r103, %r104;
	tex.2d.v4.s32.f32 	{%r89, %r90, %r106, %r107}, [%rd32, {%f6, %f1}];
	// begin inline asm
	mov.b64 %rd7, {%r5,%r6};
	// end inline asm
	// begin inline asm
	mov.b64 %rd8, {%r89,%r90};
	// end inline asm
	xor.b64  	%rd13, %rd8, %rd7;
	popc.b64 	%r108, %rd13;
	mad.lo.s32 	%r109, %r108, 9, %r105;
	st.shared.u32 	[%r17], %r109;
	tex.2d.v4.u32.f32 	{%r110, %r111, %r112, %r113}, [%rd3, {%f6, %f2}];
	and.b32  	%r114, %r110, 255;
	sad.u32 	%r115, %r19, %r114, %r104;
	tex.2d.v4.s32.f32 	{%r93, %r94, %r116, %r117}, [%rd32, {%f6, %f2}];
	// begin inline asm
	mov.b64 %rd9, {%r9,%r10};
	// end inline asm
	// begin inline asm
	mov.b64 %rd10, {%r93,%r94};
	// end inline asm
	xor.b64  	%rd14, %rd10, %rd9;
	popc.b64 	%r118, %rd14;
	mad.lo.s32 	%r119, %r118, 9, %r115;
	st.shared.u32 	[%r17+1536], %r119;
	tex.2d.v4.u32.f32 	{%r120, %r121, %r122, %r123}, [%rd3, {%f6, %f3}];
	and.b32  	%r124, %r120, 255;
	sad.u32 	%r125, %r20, %r124, %r104;
	tex.2d.v4.s32.f32 	{%r97, %r98, %r126, %r127}, [%rd32, {%f6, %f3}];
	// begin inline asm
	mov.b64 %rd11, {%r13,%r14};
	// end inline asm
	// begin inline asm
	mov.b64 %rd12, {%r97,%r98};
	// end inline asm
	xor.b64  	%rd15, %rd12, %rd11;
	popc.b64 	%r128, %rd15;
	mad.lo.s32 	%r129, %r128, 9, %r125;
	st.shared.u32 	[%r17+3072], %r129;
	@%p1 bra 	$L__BB0_3;
	ld.param.u64 	%rd33, [_Z26stereoDisparityKernel_leftPhjjmyyyy_param_7];
	add.s32 	%r142, %r316, 32;
	cvt.rn.f32.u32 	%f7, %r142;
	tex.2d.v4.u32.f32 	{%r143, %r144, %r145, %r146}, [%rd3, {%f7, %f1}];
	and.b32  	%r147, %r143, 255;
	mov.b32 	%r148, 0;
	sad.u32 	%r149, %r21, %r147, %r148;
	tex.2d.v4.s32.f32 	{%r132, %r133, %r150, %r151}, [%rd33, {%f7, %f1}];
	// begin inline asm
	mov.b64 %rd16, {%r7,%r8};
	// end inline asm
	// begin inline asm
	mov.b64 %rd17, {%r132,%r133};
	// end inline asm
	xor.b64  	%rd22, %rd17, %rd16;
	popc.b64 	%r152, %rd22;
	mad.lo.s32 	%r153, %r152, 9, %r149;
	st.shared.u32 	[%r17+128], %r153;
	tex.2d.v4.u32.f32 	{%r154, %r155, %r156, %r157}, [%rd3, {%f7, %f2}];
	and.b32  	%r158, %r154, 255;
	sad.u32 	%r159, %r22, %r158, %r148;
	tex.2d.v4.s32.f32 	{%r136, %r137, %r160, %r161}, [%rd33, {%f7, %f2}];
	// begin inline asm
	mov.b64 %rd18, {%r11,%r12};
	// end inline asm
	// begin inline asm
	mov.b64 %rd19, {%r136,%r137};
	// end inline asm
	xor.b64  	%rd23, %rd19, %rd18;
	popc.b64 	%r162, %rd23;
	mad.lo.s32 	%r163, %r162, 9, %r159;
	st.shared.u32 	[%r17+1664], %r163;
	tex.2d.v4.u32.f32 	{%r164, %r165, %r166, %r167}, [%rd3, {%f7, %f3}];
	and.b32  	%r168, %r164, 255;
	sad.u32 	%r169, %r23, %r168, %r148;
	tex.2d.v4.s32.f32 	{%r140, %r141, %r170, %r171}, [%rd33, {%f7, %f3}];
	// begin inline asm
	mov.b64 %rd20, {%r15,%r16};
	// end inline asm
	// begin inline asm
	mov.b64 %rd21, {%r140,%r141};
	// end inline asm
	xor.b64  	%rd24, %rd21, %rd20;
	popc.b64 	%r172, %rd24;
	mad.lo.s32 	%r173, %r172, 9, %r169;
	st.shared.u32 	[%r17+3200], %r173;
$L__BB0_3:
	barrier.sync 	0;
	mad.lo.s32 	%r176, %r44, 192, %r85;
	add.s32 	%r178, %r176, %r84;
	ld.shared.u32 	%r179, [%r178];
	ld.shared.u32 	%r180, [%r178+4];
	add.s32 	%r181, %r180, %r179;
	ld.shared.u32 	%r182, [%r178+8];
	add.s32 	%r183, %r182, %r181;
	ld.shared.u32 	%r184, [%r178+12];
	add.s32 	%r185, %r184, %r183;
	ld.shared.u32 	%r186, [%r178+16];
	add.s32 	%r187, %r186, %r185;
	ld.shared.u32 	%r188, [%r178+20];
	add.s32 	%r189, %r188, %r187;
	ld.shared.u32 	%r190, [%r178+24];
	add.s32 	%r191, %r190, %r189;
	ld.shared.u32 	%r192, [%r178+28];
	add.s32 	%r193, %r192, %r191;
	ld.shared.u32 	%r194, [%r178+32];
	add.s32 	%r195, %r194, %r193;
	ld.shared.u32 	%r196, [%r178+36];
	add.s32 	%r197, %r196, %r195;
	ld.shared.u32 	%r198, [%r178+40];
	add.s32 	%r199, %r198, %r197;
	ld.shared.u32 	%r200, [%r178+44];
	add.s32 	%r201, %r200, %r199;
	ld.shared.u32 	%r202, [%r178+48];
	add.s32 	%r203, %r202, %r201;
	ld.shared.u32 	%r204, [%r178+52];
	add.s32 	%r205, %r204, %r203;
	ld.shared.u32 	%r206, [%r178+56];
	add.s32 	%r207, %r206, %r205;
	ld.shared.u32 	%r208, [%r178+60];
	add.s32 	%r209, %r208, %r207;
	ld.shared.u32 	%r210, [%r178+64];
	add.s32 	%r211, %r210, %r209;
	barrier.sync 	0;
	st.shared.u32 	[%r17+32], %r211;
	barrier.sync 	0;
	ld.shared.u32 	%r212, [%r178+1536];
	ld.shared.u32 	%r213, [%r178+1540];
	add.s32 	%r214, %r213, %r212;
	ld.shared.u32 	%r215, [%r178+1544];
	add.s32 	%r216, %r215, %r214;
	ld.shared.u32 	%r217, [%r178+1548];
	add.s32 	%r218, %r217, %r216;
	ld.shared.u32 	%r219, [%r178+1552];
	add.s32 	%r220, %r219, %r218;
	ld.shared.u32 	%r221, [%r178+1556];
	add.s32 	%r222, %r221, %r220;
	ld.shared.u32 	%r223, [%r178+1560];
	add.s32 	%r224, %r223, %r222;
	ld.shared.u32 	%r225, [%r178+1564];
	add.s32 	%r226, %r225, %r224;
	ld.shared.u32 	%r227, [%r178+1568];
	add.s32 	%r228, %r227, %r226;
	ld.shared.u32 	%r229, [%r178+1572];
	add.s32 	%r230, %r229, %r228;
	ld.shared.u32 	%r231, [%r178+1576];
	add.s32 	%r232, %r231, %r230;
	ld.shared.u32 	%r233, [%r178+1580];
	add.s32 	%r234, %r233, %r232;
	ld.shared.u32 	%r235, [%r178+1584];
	add.s32 	%r236, %r235, %r234;
	ld.shared.u32 	%r237, [%r178+1588];
	add.s32 	%r238, %r237, %r236;
	ld.shared.u32 	%r239, [%r178+1592];
	add.s32 	%r240, %r239, %r238;
	ld.shared.u32 	%r241, [%r178+1596];
	add.s32 	%r242, %r241, %r240;
	ld.shared.u32 	%r243, [%r178+1600];
	add.s32 	%r244, %r243, %r242;
	barrier.sync 	0;
	st.shared.u32 	[%r17+1568], %r244;
	barrier.sync 	0;
	ld.shared.u32 	%r245, [%r178+3072];
	ld.shared.u32 	%r246, [%r178+3076];
	add.s32 	%r247, %r246, %r245;
	ld.shared.u32 	%r248, [%r178+3080];
	add.s32 	%r249, %r248, %r247;
	ld.shared.u32 	%r250, [%r178+3084];
	add.s32 	%r251, %r250, %r249;
	ld.shared.u32 	%r252, [%r178+3088];
	add.s32 	%r253, %r252, %r251;
	ld.shared.u32 	%r254, [%r178+3092];
	add.s32 	%r255, %r254, %r253;
	ld.shared.u32 	%r256, [%r178+3096];
	add.s32 	%r257, %r256, %r255;
	ld.shared.u32 	%r258, [%r178+3100];
	add.s32 	%r259, %r258, %r257;
	ld.shared.u32 	%r260, [%r178+3104];
	add.s32 	%r261, %r260, %r259;
	ld.shared.u32 	%r262, [%r178+3108];
	add.s32 	%r263, %r262, %r261;
	ld.shared.u32 	%r264, [%r178+3112];
	add.s32 	%r265, %r264, %r263;
	ld.shared.u32 	%r266, [%r178+3116];
	add.s32 	%r267, %r266, %r265;
	ld.shared.u32 	%r268, [%r178+3120];
	add.s32 	%r269, %r268, %r267;
	ld.shared.u32 	%r270, [%r178+3124];
	add.s32 	%r271, %r270, %r269;
	ld.shared.u32 	%r272, [%r178+3128];
	add.s32 	%r273, %r272, %r271;
	ld.shared.u32 	%r274, [%r178+3132];
	add.s32 	%r275, %r274, %r273;
	ld.shared.u32 	%r276, [%r178+3136];
	add.s32 	%r277, %r276, %r275;
	barrier.sync 	0;
	st.shared.u32 	[%r17+3104], %r277;
	barrier.sync 	0;
	ld.shared.u32 	%r278, [%r17+32];
	ld.shared.u32 	%r279, [%r17+224];
	add.s32 	%r280, %r279, %r278;
	ld.shared.u32 	%r281, [%r17+416];
	add.s32 	%r282, %r281, %r280;
	ld.shared.u32 	%r283, [%r17+608];
	add.s32 	%r284, %r283, %r282;
	ld.shared.u32 	%r285, [%r17+800];
	add.s32 	%r286, %r285, %r284;
	ld.shared.u32 	%r287, [%r17+992];
	add.s32 	%r288, %r287, %r286;
	ld.shared.u32 	%r289, [%r17+1184];
	add.s32 	%r290, %r289, %r288;
	ld.shared.u32 	%r291, [%r17+1376];
	add.s32 	%r292, %r291, %r290;
	ld.shared.u32 	%r293, [%r17+1568];
	add.s32 	%r294, %r293, %r292;
	ld.shared.u32 	%r295, [%r17+1760];
	add.s32 	%r296, %r295, %r294;
	ld.shared.u32 	%r297, [%r17+1952];
	add.s32 	%r298, %r297, %r296;
	ld.shared.u32 	%r299, [%r17+2144];
	add.s32 	%r300, %r299, %r298;
	ld.shared.u32 	%r301, [%r17+2336];
	add.s32 	%r302, %r301, %r300;
	ld.shared.u32 	%r303, [%r17+2528];
	add.s32 	%r304, %r303, %r302;
	ld.shared.u32 	%r305, [%r17+2720];
	add.s32 	%r306, %r305, %r304;
	ld.shared.u32 	%r307, [%r17+2912];
	add.s32 	%r308, %r307, %r306;
	ld.shared.u32 	%r309, [%r17+3104];
	add.s32 	%r310, %r309, %r308;
	setp.lt.u32 	%p2, %r310, %r318;
	min.u32 	%r318, %r310, %r318;
	add.s32 	%r311, %r314, 71;
	selp.b32 	%r317, %r311, %r317, %p2;
	barrier.sync 	0;
	add.s32 	%r316, %r316, -1;
	add.s32 	%r315, %r315, -1;
	add.s32 	%r314, %r314, 1;
	setp.ne.s32 	%p3, %r315, -79;
	@%p3 bra 	$L__BB0_1;
	ld.param.u32 	%r313, [_Z26stereoDisparityKernel_leftPhjjmyyyy_param_2];
	ld.param.u32 	%r312, [_Z26stereoDisparityKernel_leftPhjjmyyyy_param_1];
	setp.ge.u32 	%p4, %r3, %r313;
	setp.ge.u32 	%p5, %r2, %r312;
	or.pred  	%p6, %p5, %p4;
	@%p6 bra 	$L__BB0_6;
	ld.param.u64 	%rd31, [_Z26stereoDisparityKernel_leftPhjjmyyyy_param_3];
	ld.param.u64 	%rd30, [_Z26stereoDisparityKernel_leftPhjjmyyyy_param_0];
	cvt.u64.u32 	%rd25, %r3;
	cvt.s64.s32 	%rd26, %r2;
	mad.lo.s64 	%rd27, %rd31, %rd25, %rd26;
	cvta.to.global.u64 	%rd28, %rd30;
	add.s64 	%rd29, %rd28, %rd27;
	st.global.u8 	[%rd29], %r317;
$L__BB0_6:
	ret;

}
	// .globl	_Z27stereoDisparityKernel_rightPhjjmyyyy
.visible .entry _Z27stereoDisparityKernel_rightPhjjmyyyy(
	.param .u64 .ptr .align 1 _Z27stereoDisparityKernel_rightPhjjmyyyy_param_0,
	.param .u32 _Z27stereoDisparityKernel_rightPhjjmyyyy_param_1,
	.param .u32 _Z27stereoDisparityKernel_rightPhjjmyyyy_param_2,
	.param .u64 _Z27stereoDisparityKernel_rightPhjjmyyyy_param_3,
	.param .u64 _Z27stereoDisparityKernel_rightPhjjmyyyy_param_4,
	.param .u64 _Z27stereoDisparityKernel_rightPhjjmyyyy_param_5,
	.param .u64 _Z27stereoDisparityKernel_rightPhjjmyyyy_param_6,
	.param .u64 _Z27stereoDisparityKernel_rightPhjjmyyyy_param_7
)
{
	.reg .pred 	%p<7>;
	.reg .b32 	%r<315>;
	.reg .b32 	%f<8>;
	.reg .b64 	%rd<34>;
	// demoted variable
	.shared .align 4 .b8 _ZZ27stereoDisparityKernel_rightPhjjmyyyyE4diff[4608];
	ld.param.u64 	%rd5, [_Z27stereoDisparityKernel_rightPhjjmyyyy_param_4];
	ld.param.u64 	%rd3, [_Z27stereoDisparityKernel_rightPhjjmyyyy_param_5];
	ld.param.u64 	%rd6, [_Z27stereoDisparityKernel_rightPhjjmyyyy_param_6];
	mov.u32 	%r37, %ntid.x;
	mov.u32 	%r38, %ctaid.x;
	mov.u32 	%r1, %tid.x;
	mad.lo.s32 	%r2, %r37, %r38, %r1;
	mov.u32 	%r39, %ntid.y;
	mov.u32 	%r40, %ctaid.y;
	mov.u32 	%r41, %tid.y;
	mad.lo.s32 	%r3, %r39, %r40, %r41;
	add.s32 	%r42, %r2, 24;
	cvt.rn.f32.s32 	%f4, %r42;
	add.s32 	%r43, %r3, -8;
	add.s32 	%r312, %r2, -8;
	cvt.rn.f32.s32 	%f5, %r312;
	cvt.rn.f32.s32 	%f1, %r43;
	tex.2d.v4.u32.f32 	{%r44, %r45, %r46, %r47}, [%rd5, {%f5, %f1}];
	and.b32  	%r5, %r44, 255;
	tex.2d.v4.u32.f32 	{%r48, %r49, %r50, %r51}, [%rd5, {%f4, %f1}];
	and.b32  	%r6, %r48, 255;
	tex.2d.v4.s32.f32 	{%r7, %r8, %r52, %r53}, [%rd6, {%f5, %f1}];
	tex.2d.v4.s32.f32 	{%r9, %r10, %r54, %r55}, [%rd6, {%f4, %f1}];
	cvt.rn.f32.u32 	%f2, %r3;
	tex.2d.v4.u32.f32 	{%r56, %r57, %r58, %r59}, [%rd5, {%f5, %f2}];
	and.b32  	%r11, %r56, 255;
	tex.2d.v4.u32.f32 	{%r60, %r61, %r62, %r63}, [%rd5, {%f4, %f2}];
	and.b32  	%r12, %r60, 255;
	tex.2d.v4.s32.f32 	{%r13, %r14, %r64, %r65}, [%rd6, {%f5, %f2}];
	tex.2d.v4.s32.f32 	{%r15, %r16, %r66, %r67}, [%rd6, {%f4, %f2}];
	add.s32 	%r68, %r3, 8;
	cvt.rn.f32.u32 	%f3, %r68;
	tex.2d.v4.u32.f32 	{%r69, %r70, %r71, %r72}, [%rd5, {%f5, %f3}];
	and.b32  	%r17, %r69, 255;
	tex.2d.v4.u32.f32 	{%r73, %r74, %r75, %r76}, [%rd5, {%f4, %f3}];
	and.b32  	%r18, %r73, 255;
	tex.2d.v4.s32.f32 	{%r19, %r20, %r77, %r78}, [%rd6, {%f5, %f3}];
	tex.2d.v4.s32.f32 	{%r21, %r22, %r79, %r80}, [%rd6, {%f4, %f3}];
	shl.b32 	%r81, %r1, 2;
	mov.u32 	%r82, _ZZ27stereoDisparityKernel_rightPhjjmyyyyE4diff;
	add.s32 	%r83, %r82, %r81;
	mad.lo.s32 	%r23, %r41, 192, %r83;
	mov.b32 	%r314, 9999999;
	mov.b32 	%r313, 0;
	mov.b32 	%r311, -8;
$L__BB1_1:
	ld.param.u64 	%rd32, [_Z27stereoDisparityKernel_rightPhjjmyyyy_param_7];
	setp.gt.u32 	%p1, %r1, 15;
	cvt.rn.f32.u32 	%f6, %r312;
	tex.2d.v4.u32.f32 	{%r96, %r97, %r98, %r99}, [%rd3, {%f6, %f1}];
	and.b32  	%r100, %r96, 255;
	mov.b32 	%r101, 0;
	sad.u32 	%r102, %r5, %r100, %r101;
	tex.2d.v4.s32.f32 	{%r86, %r87, %r103, %r104}, [%rd32, {%f6, %f1}];
	// begin inline asm
	mov.b64 %rd7, {%r7,%r8};
	// end inline asm
	// begin inline asm
	mov.b64 %rd8, {%r86,%r87};
	// end inline asm
	xor.b64  	%rd13, %rd8, %rd7;
	popc.b64 	%r105, %rd13;
	mad.lo.s32 	%r106, %r105, 9, %r102;
	st.shared.u32 	[%r23], %r106;
	tex.2d.v4.u32.f32 	{%r107, %r108, %r109, %r110}, [%rd3, {%f6, %f2}];
	and.b32  	%r111, %r107, 255;
	sad.u32 	%r112, %r11, %r111, %r101;
	tex.2d.v4.s32.f32 	{%r90, %r91, %r113, %r114}, [%rd32, {%f6, %f2}];
	// begin inline asm
	mov.b64 %rd9, {%r13,%r14};
	// end inline asm
	// begin inline asm
	mov.b64 %rd10, {%r90,%r91};
	// end inline asm
	xor.b64  	%rd14, %rd10, %rd9;
	popc.b64 	%r115, %rd14;
	mad.lo.s32 	%r116, %r115, 9, %r112;
	st.shared.u32 	[%r23+1536], %r116;
	tex.2d.v4.u32.f32 	{%r117, %r118, %r119, %r120}, [%rd3, {%f6, %f3}];
	and.b32  	%r121, %r117, 255;
	sad.u32 	%r122, %r17, %r121, %r101;
	tex.2d.v4.s32.f32 	{%r94, %r95, %r123, %r124}, [%rd32, {%f6, %f3}];
	// begin inline asm
	mov.b64 %rd11, {%r19,%r20};
	// end inline asm
	// begin inline asm
	mov.b64 %rd12, {%r94,%r95};
	// end inline asm
	xor.b64  	%rd15, %rd12, %rd11;
	popc.b64 	%r125, %rd15;
	mad.lo.s32 	%r126, %r125, 9, %r122;
	st.shared.u32 	[%r23+3072], %r126;
	@%p1 bra 	$L__BB1_3;
	ld.param.u64 	%rd33, [_Z27stereoDisparityKernel_rightPhjjmyyyy_param_7];
	add.s32 	%r139, %r312, 32;
	cvt.rn.f32.u32 	%f7, %r139;
	tex.2d.v4.u32.f32 	{%r140, %r141, %r142, %r143}, [%rd3, {%f7, %f1}];
	and.b32  	%r144, %r140, 255;
	mov.b32 	%r145, 0;
	sad.u32 	%r146, %r6, %r144, %r145;
	tex.2d.v4.s32.f32 	{%r129, %r130, %r147, %r148}, [%rd33, {%f7, %f1}];
	// begin inline asm
	mov.b64 %rd16, {%r9,%r10};
	// end inline asm
	// begin inline asm
	mov.b64 %rd17, {%r129,%r130};
	// end inline asm
	xor.b64  	%rd22, %rd17, %rd16;
	popc.b64 	%r149, %rd22;
	mad.lo.s32 	%r150, %r149, 9, %r146;
	st.shared.u32 	[%r23+128], %r150;
	tex.2d.v4.u32.f32 	{%r151, %r152, %r153, %r154}, [%rd3, {%f7, %f2}];
	and.b32  	%r155, %r151, 255;
	sad.u32 	%r156, %r12, %r155, %r145;
	tex.2d.v4.s32.f32 	{%r133, %r134, %r157, %r158}, [%rd33, {%f7, %f2}];
	// begin inline asm
	mov.b64 %rd18, {%r15,%r16};
	// end inline asm
	// begin inline asm
	mov.b64 %rd19, {%r133,%r134};
	// end inline asm
	xor.b64  	%rd23, %rd19, %rd18;
	popc.b64 	%r159, %rd23;
	mad.lo.s32 	%r160, %r159, 9, %r156;
	st.shared.u32 	[%r23+1664], %r160;
	tex.2d.v4.u32.f32 	{%r161, %r162, %r163, %r164}, [%rd3, {%f7, %f3}];
	and.b32  	%r165, %r161, 255;
	sad.u32 	%r166, %r18, %r165, %r145;
	tex.2d.v4.s32.f32 	{%r137, %r138, %r167, %r168}, [%rd33, {%f7, %f3}];
	// begin inline asm
	mov.b64 %rd20, {%r21,%r22};
	// end inline asm
	// begin inline asm
	mov.b64 %rd21, {%r137,%r138};
	// end inline asm
	xor.b64  	%rd24, %rd21, %rd20;
	popc.b64 	%r169, %rd24;
	mad.lo.s32 	%r170, %r169, 9, %r166;
	st.shared.u32 	[%r23+3200], %r170;
$L__BB1_3:
	barrier.sync 	0;
	mad.lo.s32 	%r173, %r41, 192, %r82;
	add.s32 	%r175, %r173, %r81;
	ld.shared.u32 	%r176, [%r175];
	ld.shared.u32 	%r177, [%r175+4];
	add.s32 	%r178, %r177, %r176;
	ld.shared.u32 	%r179, [%r175+8];
	add.s32 	%r180, %r179, %r178;
	ld.shared.u32 	%r181, [%r175+12];
	add.s32 	%r182, %r181, %r180;
	ld.shared.u32 	%r183, [%r175+16];
	add.s32 	%r184, %r183, %r182;
	ld.shared.u32 	%r185, [%r175+20];
	add.s32 	%r186, %r185, %r184;
	ld.shared.u32 	%r187, [%r175+24];
	add.s32 	%r188, %r187, %r186;
	ld.shared.u32 	%r189, [%r175+28];
	add.s32 	%r190, %r189, %r188;
	ld.shared.u32 	%r191, [%r175+32];
	add.s32 	%r192, %r191, %r190;
	ld.shared.u32 	%r193, [%r175+36];
	add.s32 	%r194, %r193, %r192;
	ld.shared.u32 	%r195, [%r175+40];
	add.s32 	%r196, %r195, %r194;
	ld.shared.u32 	%r197, [%r175+44];
	add.s32 	%r198, %r197, %r196;
	ld.shared.u32 	%r199, [%r175+48];
	add.s32 	%r200, %r199, %r198;
	ld.shared.u32 	%r201, [%r175+52];
	add.s32 	%r202, %r201, %r200;
	ld.shared.u32 	%r203, [%r175+56];
	add.s32 	%r204, %r203, %r202;
	ld.shared.u32 	%r205, [%r175+60];
	add.s32 	%r206, %r205, %r204;
	ld.shared.u32 	%r207, [%r175+64];
	add.s32 	%r208, %r207, %r206;
	barrier.sync 	0;
	st.shared.u32 	[%r23+32], %r208;
	barrier.sync 	0;
	ld.shared.u32 	%r209, [%r175+1536];
	ld.shared.u32 	%r210, [%r175+1540];
	add.s32 	%r211, %r210, %r209;
	ld.shared.u32 	%r212, [%r175+1544];
	add.s32 	%r213, %r212, %r211;
	ld.shared.u32 	%r214, [%r175+1548];
	add.s32 	%r215, %r214, %r213;
	ld.shared.u32 	%r216, [%r175+1552];
	add.s32 	%r217, %r216, %r215;
	ld.shared.u32 	%r218, [%r175+1556];
	add.s32 	%r219, %r218, %r217;
	ld.shared.u32 	%r220, [%r175+1560];
	add.s32 	%r221, %r220, %r219;
	ld.shared.u32 	%r222, [%r175+1564];
	add.s32 	%r223, %r222, %r221;
	ld.shared.u32 	%r224, [%r175+1568];
	add.s32 	%r225, %r224, %r223;
	ld.shared.u32 	%r226, [%r175+1572];
	add.s32 	%r227, %r226, %r225;
	ld.shared.u32 	%r228, [%r175+1576];
	add.s32 	%r229, %r228, %r227;
	ld.shared.u32 	%r230, [%r175+1580];
	add.s32 	%r231, %r230, %r229;
	ld.shared.u32 	%r232, [%r175+1584];
	add.s32 	%r233, %r232, %r231;
	ld.shared.u32 	%r234, [%r175+1588];
	add.s32 	%r235, %r234, %r233;
	ld.shared.u32 	%r236, [%r175+1592];
	add.s32 	%r237, %r236, %r235;
	ld.shared.u32 	%r238, [%r175+1596];
	add.s32 	%r239, %r238, %r237;
	ld.shared.u32 	%r240, [%r175+1600];
	add.s32 	%r241, %r240, %r239;
	barrier.sync 	0;
	st.shared.u32 	[%r23+1568], %r241;
	barrier.sync 	0;
	ld.shared.u32 	%r242, [%r175+3072];
	ld.shared.u32 	%r243, [%r175+3076];
	add.s32 	%r244, %r243, %r242;
	ld.shared.u32 	%r245, [%r175+3080];
	add.s32 	%r246, %r245, %r244;
	ld.shared.u32 	%r247, [%r175+3084];
	add.s32 	%r248, %r247, %r246;
	ld.shared.u32 	%r249, [%r175+3088];
	add.s32 	%r250, %r249, %r248;
	ld.shared.u32 	%r251, [%r175+3092];
	add.s32 	%r252, %r251, %r250;
	ld.shared.u32 	%r253, [%r175+3096];
	add.s32 	%r254, %r253, %r252;
	ld.shared.u32 	%r255, [%r175+3100];
	add.s32 	%r256, %r255, %r254;
	ld.shared.u32 	%r257, [%r175+3104];
	add.s32 	%r258, %r257, %r256;
	ld.shared.u32 	%r259, [%r175+3108];
	add.s32 	%r260, %r259, %r258;
	ld.shared.u32 	%r261, [%r175+3112];
	add.s32 	%r262, %r261, %r260;
	ld.shared.u32 	%r263, [%r175+3116];
	add.s32 	%r264, %r263, %r262;
	ld.shared.u32 	%r265, [%r175+3120];
	add.s32 	%r266, %r265, %r264;
	ld.shared.u32 	%r267, [%r175+3124];
	add.s32 	%r268, %r267, %r266;
	ld.shared.u32 	%r269, [%r175+3128];
	add.s32 	%r270, %r269, %r268;
	ld.shared.u32 	%r271, [%r175+3132];
	add.s32 	%r272, %r271, %r270;
	ld.shared.u32 	%r273, [%r175+3136];
	add.s32 	%r274, %r273, %r272;
	barrier.sync 	0;
	st.shared.u32 	[%r23+3104], %r274;
	barrier.sync 	0;
	ld.shared.u32 	%r275, [%r23+32];
	ld.shared.u32 	%r276, [%r23+224];
	add.s32 	%r277, %r276, %r275;
	ld.shared.u32 	%r278, [%r23+416];
	add.s32 	%r279, %r278, %r277;
	ld.shared.u32 	%r280, [%r23+608];
	add.s32 	%r281, %r280, %r279;
	ld.shared.u32 	%r282, [%r23+800];
	add.s32 	%r283, %r282, %r281;
	ld.shared.u32 	%r284, [%r23+992];
	add.s32 	%r285, %r284, %r283;
	ld.shared.u32 	%r286, [%r23+1184];
	add.s32 	%r287, %r286, %r285;
	ld.shared.u32 	%r288, [%r23+1376];
	add.s32 	%r289, %r288, %r287;
	ld.shared.u32 	%r290, [%r23+1568];
	add.s32 	%r291, %r290, %r289;
	ld.shared.u32 	%r292, [%r23+1760];
	add.s32 	%r293, %r292, %r291;
	ld.shared.u32 	%r294, [%r23+1952];
	add.s32 	%r295, %r294, %r293;
	ld.shared.u32 	%r296, [%r23+2144];
	add.s32 	%r297, %r296, %r295;
	ld.shared.u32 	%r298, [%r23+2336];
	add.s32 	%r299, %r298, %r297;
	ld.shared.u32 	%r300, [%r23+2528];
	add.s32 	%r301, %r300, %r299;
	ld.shared.u32 	%r302, [%r23+2720];
	add.s32 	%r303, %r302, %r301;
	ld.shared.u32 	%r304, [%r23+2912];
	add.s32 	%r305, %r304, %r303;
	ld.shared.u32 	%r306, [%r23+3104];
	add.s32 	%r307, %r306, %r305;
	setp.lt.u32 	%p2, %r307, %r314;
	min.u32 	%r314, %r307, %r314;
	add.s32 	%r308, %r311, 8;
	selp.b32 	%r313, %r308, %r313, %p2;
	barrier.sync 	0;
	add.s32 	%r312, %r312, 1;
	add.s32 	%r311, %r311, 1;
	setp.ne.s32 	%p3, %r311, 63;
	@%p3 bra 	$L__BB1_1;
	ld.param.u32 	%r310, [_Z27stereoDisparityKernel_rightPhjjmyyyy_param_2];
	ld.param.u32 	%r309, [_Z27stereoDisparityKernel_rightPhjjmyyyy_param_1];
	setp.ge.u32 	%p4, %r3, %r310;
	setp.ge.u32 	%p5, %r2, %r309;
	or.pred  	%p6, %p5, %p4;
	@%p6 bra 	$L__BB1_6;
	ld.param.u64 	%rd31, [_Z27stereoDisparityKernel_rightPhjjmyyyy_param_3];
	ld.param.u64 	%rd30, [_Z27stereoDisparityKernel_rightPhjjmyyyy_param_0];
	cvt.u64.u32 	%rd25, %r3;
	cvt.s64.s32 	%rd26, %r2;
	mad.lo.s64 	%rd27, %rd31, %rd25, %rd26;
	cvta.to.global.u64 	%rd28, %rd30;
	add.s64 	%rd29, %rd28, %rd27;
	st.global.u8 	[%rd29], %r313;
$L__BB1_6:
	ret;

}


// ===== COMPILED SASS (sm_100) =====

	.target	sm_100

	.elftype	@"ET_EXEC"


//--------------------- .note.nv.tkinfo           --------------------------
	.section	.note.nv.tkinfo,"",@"SHT_NOTE"
	.sectionflags	@"SHF_NOTE_NV_TKINFO"
	.tkinfo
        /*0018*/ 	.word	0x00000002
        /*0030*/ 	.string	""
        /*0030*/ 	.string	"ptxas"
        /*0030*/ 	.string	"Cuda compilation tools, release 13.0, V13.0.88"
        /*0030*/ 	.string	"Build cuda_13.0.r13.0/compiler.36424714_0"
        /*0030*/ 	.string	"-arch sm_100 -m 64 "



//--------------------- .note.nv.cuinfo           --------------------------
	.section	.note.nv.cuinfo,"",@"SHT_NOTE"
	.sectionflags	@"SHF_NOTE_NV_CUINFO"
        /*0018*/ 	.short	0x0002
        /*001a*/ 	.short	0x0064
        /*001c*/ 	.short	0x0082
	.zero		2


//--------------------- .nv.info                  --------------------------
	.section	.nv.info,"",@"SHT_CUDA_INFO"
	.align	4


	//----- nvinfo : EIATTR_REGCOUNT
	.align		4
        /*0000*/ 	.byte	0x04, 0x2f
        /*0002*/ 	.short	(.L_1 - .L_0)
	.align		4
.L_0:
        /*0004*/ 	.word	index@(_Z26stereoDisparityKernel_leftPhjjmyyyy)
        /*0008*/ 	.word	0x00000030


	//----- nvinfo : EIATTR_FRAME_SIZE
	.align		4
.L_1:
        /*000c*/ 	.byte	0x04, 0x11
        /*000e*/ 	.short	(.L_3 - .L_2)
	.align		4
.L_2:
        /*0010*/ 	.word	index@(_Z26stereoDisparityKernel_leftPhjjmyyyy)
        /*0014*/ 	.word	0x00000000


	//----- nvinfo : EIATTR_REGCOUNT
	.align		4
.L_3:
        /*0018*/ 	.byte	0x04, 0x2f
        /*001a*/ 	.short	(.L_5 - .L_4)
	.align		4
.L_4:
        /*001c*/ 	.word	index@(_Z27stereoDisparityKernel_rightPhjjmyyyy)
        /*0020*/ 	.word	0x00000030


	//----- nvinfo : EIATTR_FRAME_SIZE
	.align		4
.L_5:
        /*0024*/ 	.byte	0x04, 0x11
        /*0026*/ 	.short	(.L_7 - .L_6)
	.align		4
.L_6:
        /*0028*/ 	.word	index@(_Z27stereoDisparityKernel_rightPhjjmyyyy)
        /*002c*/ 	.word	0x00000000


	//----- nvinfo : EIATTR_MIN_STACK_SIZE
	.align		4
.L_7:
        /*0030*/ 	.byte	0x04, 0x12
        /*0032*/ 	.short	(.L_9 - .L_8)
	.align		4
.L_8:
        /*0034*/ 	.word	index@(_Z27stereoDisparityKernel_rightPhjjmyyyy)
        /*0038*/ 	.word	0x00000000


	//----- nvinfo : EIATTR_MIN_STACK_SIZE
	.align		4
.L_9:
        /*003c*/ 	.byte	0x04, 0x12
        /*003e*/ 	.short	(.L_11 - .L_10)
	.align		4
.L_10:
        /*0040*/ 	.word	index@(_Z26stereoDisparityKernel_leftPhjjmyyyy)
        /*0044*/ 	.word	0x00000000
.L_11:


//--------------------- .nv.compat                --------------------------
	.section	.nv.compat,"",@"SHT_CUDA_COMPAT_INFO"
	.align	4
        /*0000*/ 	.byte	0x02, 0x09, 0x00, 0x00, 0x02, 0x02, 0x02, 0x00, 0x02, 0x05, 0x05, 0x00, 0x03, 0x07, 0x01, 0x01
        /*0010*/ 	.byte	0x02, 0x03, 0x00, 0x00, 0x02, 0x06, 0x01, 0x00, 0x04, 0x0b, 0x08, 0x00, 0x09, 0x00, 0x00, 0x00
        /*0020*/ 	.byte	0x00, 0x00, 0x00, 0x00


//--------------------- .nv.info._Z27stereoDisparityKernel_rightPhjjmyyyy --------------------------
	.section	.nv.info._Z27stereoDisparityKernel_rightPhjjmyyyy,"",@"SHT_CUDA_INFO"
	.sectionflags	@""
	.align	4


	//----- nvinfo : EIATTR_CUDA_API_VERSION
	.align		4
        /*0000*/ 	.byte	0x04, 0x37
        /*0002*/ 	.short	(.L_13 - .L_12)
.L_12:
        /*0004*/ 	.word	0x00000082


	//----- nvinfo : EIATTR_KPARAM_INFO
	.align		4
.L_13:
        /*0008*/ 	.byte	0x04, 0x17
        /*000a*/ 	.short	(.L_15 - .L_14)
.L_14:
        /*000c*/ 	.word	0x00000000
        /*0010*/ 	.short	0x0007
        /*0012*/ 	.short	0x0030
        /*0014*/ 	.byte	0x00, 0xf0, 0x21, 0x00


	//----- nvinfo : EIATTR_KPARAM_INFO
	.align		4
.L_15:
        /*0018*/ 	.byte	0x04, 0x17
        /*001a*/ 	.short	(.L_17 - .L_16)
.L_16:
        /*001c*/ 	.word	0x00000000
        /*0020*/ 	.short	0x0006
        /*0022*/ 	.short	0x0028
        /*0024*/ 	.byte	0x00, 0xf0, 0x21, 0x00


	//----- nvinfo : EIATTR_KPARAM_INFO
	.align		4
.L_17:
        /*0028*/ 	.byte	0x04, 0x17
        /*002a*/ 	.short	(.L_19 - .L_18)
.L_18:
        /*002c*/ 	.word	0x00000000
        /*0030*/ 	.short	0x0005
        /*0032*/ 	.short	0x0020
        /*0034*/ 	.byte	0x00, 0xf0, 0x21, 0x00


	//----- nvinfo : EIATTR_KPARAM_INFO
	.align		4
.L_19:
        /*0038*/ 	.byte	0x04, 0x17
        /*003a*/ 	.short	(.L_21 - .L_20)
.L_20:
        /*003c*/ 	.word	0x00000000
        /*0040*/ 	.short	0x0004
        /*0042*/ 	.short	0x0018
        /*0044*/ 	.byte	0x00, 0xf0, 0x21, 0x00


	//----- nvinfo : EIATTR_KPARAM_INFO
	.align		4
.L_21:
        /*0048*/ 	.byte	0x04, 0x17
        /*004a*/ 	.short	(.L_23 - .L_22)
.L_22:
        /*004c*/ 	.word	0x00000000
        /*0050*/ 	.short	0x0003
        /*0052*/ 	.short	0x0010
        /*0054*/ 	.byte	0x00, 0xf0, 0x21, 0x00


	//----- nvinfo : EIATTR_KPARAM_INFO
	.align		4
.L_23:
        /*0058*/ 	.byte	0x04, 0x17
        /*005a*/ 	.short	(.L_25 - .L_24)
.L_24:
        /*005c*/ 	.word	0x00000000
        /*0060*/ 	.short	0x0002
        /*0062*/ 	.short	0x000c
        /*0064*/ 	.byte	0x00, 0xf0, 0x11, 0x00


	//----- nvinfo : EIATTR_KPARAM_INFO
	.align		4
.L_25:
        /*0068*/ 	.byte	0x04, 0x17
        /*006a*/ 	.short	(.L_27 - .L_26)
.L_26:
        /*006c*/ 	.word	0x00000000
        /*0070*/ 	.short	0x0001
        /*0072*/ 	.short	0x0008
        /*0074*/ 	.byte	0x00, 0xf0, 0x11, 0x00


	//----- nvinfo : EIATTR_KPARAM_INFO
	.align		4
.L_27:
        /*0078*/ 	.byte	0x04, 0x17
        /*007a*/ 	.short	(.L_29 - .L_28)
.L_28:
        /*007c*/ 	.word	0x00000000
        /*0080*/ 	.short	0x0000
        /*0082*/ 	.short	0x0000
        /*0084*/ 	.byte	0x00, 0xf5, 0x21, 0x00


	//----- nvinfo : EIATTR_SPARSE_MMA_MASK
	.align		4
.L_29:
        /*0088*/ 	.byte	0x03, 0x50
        /*008a*/ 	.short	0x0000


	//----- nvinfo : EIATTR_MAXREG_COUNT
	.align		4
        /*008c*/ 	.byte	0x03, 0x1b
        /*008e*/ 	.short	0x00ff


	//----- nvinfo : EIATTR_NUM_BARRIERS
	.align		4
        /*0090*/ 	.byte	0x02, 0x4c
        /*0092*/ 	.byte	0x01
	.zero		1


	//----- nvinfo : EIATTR_MERCURY_ISA_VERSION
	.align		4
        /*0094*/ 	.byte	0x03, 0x5f
        /*0096*/ 	.short	0x0101


	//----- nvinfo : EIATTR_COOP_GROUP_MASK_REGIDS
	.align		4
        /*0098*/ 	.byte	0x04, 0x29
        /*009a*/ 	.short	(.L_31 - .L_30)


	//   ....[0]....
.L_30:
        /*009c*/ 	.word	0xffffffff


	//   ....[1]....
        /*00a0*/ 	.word	0xffffffff


	//   ....[2]....
        /*00a4*/ 	.word	0xffffffff


	//   ....[3]....
        /*00a8*/ 	.word	0xffffffff


	//   ....[4]....
        /*00ac*/ 	.word	0xffffffff


	//   ....[5]....
        /*00b0*/ 	.word	0xffffffff


	//   ....[6]....
        /*00b4*/ 	.word	0xffffffff


	//   ....[7]....
        /*00b8*/ 	.word	0xffffffff


	//----- nvinfo : EIATTR_COOP_GROUP_INSTR_OFFSETS
	.align		4
.L_31:
        /*00bc*/ 	.byte	0x04, 0x28
        /*00be*/ 	.short	(.L_33 - .L_32)


	//   ....[0]....
.L_32:
        /*00c0*/ 	.word	0x00000a90


	//   ....[1]....
        /*00c4*/ 	.word	0x00000c00


	//   ....[2]....
        /*00c8*/ 	.word	0x00000c60


	//   ....[3]....
        /*00cc*/ 	.word	0x00000dc0


	//   ....[4]....
        /*00d0*/ 	.word	0x00000e20


	//   ....[5]....
        /*00d4*/ 	.word	0x00000f80


	//   ....[6]....
        /*00d8*/ 	.word	0x00000fe0


	//   ....[7]....
        /*00dc*/ 	.word	0x000011a0


	//----- nvinfo : EIATTR_VRC_CTA_INIT_COUNT
	.align		4
.L_33:
        /*00e0*/ 	.byte	0x02, 0x4a
	.zero		1
	.zero		1


	//----- nvinfo : EIATTR_EXIT_INSTR_OFFSETS
	.align		4
        /*00e4*/ 	.byte	0x04, 0x1c
        /*00e6*/ 	.short	(.L_35 - .L_34)


	//   ....[0]....
.L_34:
        /*00e8*/ 	.word	0x00001230


	//   ....[1]....
        /*00ec*/ 	.word	0x000012d0


	//----- nvinfo : EIATTR_CRS_STACK_SIZE
	.align		4
.L_35:
        /*00f0*/ 	.byte	0x04, 0x1e
        /*00f2*/ 	.short	(.L_37 - .L_36)
.L_36:
        /*00f4*/ 	.word	0x00000000


	//----- nvinfo : EIATTR_CBANK_PARAM_SIZE
	.align		4
.L_37:
        /*00f8*/ 	.byte	0x03, 0x19
        /*00fa*/ 	.short	0x0038


	//----- nvinfo : EIATTR_PARAM_CBANK
	.align		4
        /*00fc*/ 	.byte	0x04, 0x0a
        /*00fe*/ 	.short	(.L_39 - .L_38)
	.align		4
.L_38:
        /*0100*/ 	.word	index@(.nv.constant0._Z27stereoDisparityKernel_rightPhjjmyyyy)
        /*0104*/ 	.short	0x0380
        /*0106*/ 	.short	0x0038


	//----- nvinfo : EIATTR_SW_WAR
	.align		4
.L_39:
        /*0108*/ 	.byte	0x04, 0x36
        /*010a*/ 	.short	(.L_41 - .L_40)
.L_40:
        /*010c*/ 	.word	0x00000008
.L_41:


//--------------------- .nv.info._Z26stereoDisparityKernel_leftPhjjmyyyy --------------------------
	.section	.nv.info._Z26stereoDisparityKernel_leftPhjjmyyyy,"",@"SHT_CUDA_INFO"
	.sectionflags	@""
	.align	4


	//----- nvinfo : EIATTR_CUDA_API_VERSION
	.align		4
        /*0000*/ 	.byte	0x04, 0x37
        /*0002*/ 	.short	(.L_43 - .L_42)
.L_42:
        /*0004*/ 	.word	0x00000082


	//----- nvinfo : EIATTR_KPARAM_INFO
	.align		4
.L_43:
        /*0008*/ 	.byte	0x04, 0x17
        /*000a*/ 	.short	(.L_45 - .L_44)
.L_44:
        /*000c*/ 	.word	0x00000000
        /*0010*/ 	.short	0x0007
        /*0012*/ 	.short	0x0030
        /*0014*/ 	.byte	0x00, 0xf0, 0x21, 0x00


	//----- nvinfo : EIATTR_KPARAM_INFO
	.align		4
.L_45:
        /*0018*/ 	.byte	0x04, 0x17
        /*001a*/ 	.short	(.L_47 - .L_46)
.L_46:
        /*001c*/ 	.word	0x00000000
        /*0020*/ 	.short	0x0006
        /*0022*/ 	.short	0x0028
        /*0024*/ 	.byte	0x00, 0xf0, 0x21, 0x00


	//----- nvinfo : EIATTR_KPARAM_INFO
	.align		4
.L_47:
        /*0028*/ 	.byte	0x04, 0x17
        /*002a*/ 	.short	(.L_49 - .L_48)
.L_48:
        /*002c*/ 	.word	0x00000000
        /*0030*/ 	.short	0x0005
        /*0032*/ 	.short	0x0020
        /*0034*/ 	.byte	0x00, 0xf0, 0x21, 0x00


	//----- nvinfo : EIATTR_KPARAM_INFO
	.align		4
.L_49:
        /*0038*/ 	.byte	0x04, 0x17
        /*003a*/ 	.short	(.L_51 - .L_50)
.L_50:
        /*003c*/ 	.word	0x00000000
        /*0040*/ 	.short	0x0004
        /*0042*/ 	.short	0x0018
        /*0044*/ 	.byte	0x00, 0xf0, 0x21, 0x00


	//----- nvinfo : EIATTR_KPARAM_INFO
	.align		4
.L_51:
        /*0048*/ 	.byte	0x04, 0x17
        /*004a*/ 	.short	(.L_53 - .L_52)
.L_52:
        /*004c*/ 	.word	0x00000000
        /*0050*/ 	.short	0x0003
        /*0052*/ 	.short	0x0010
        /*0054*/ 	.byte	0x00, 0xf0, 0x21, 0x00


	//----- nvinfo : EIATTR_KPARAM_INFO
	.align		4
.L_53:
        /*0058*/ 	.byte	0x04, 0x17
        /*005a*/ 	.short	(.L_55 - .L_54)
.L_54:
        /*005c*/ 	.word	0x00000000
        /*0060*/ 	.short	0x0002
        /*0062*/ 	.short	0x000c
        /*0064*/ 	.byte	0x00, 0xf0, 0x11, 0x00


	//----- nvinfo : EIATTR_KPARAM_INFO
	.align		4
.L_55:
        /*0068*/ 	.byte	0x04, 0x17
        /*006a*/ 	.short	(.L_57 - .L_56)
.L_56:
        /*006c*/ 	.word	0x00000000
        /*0070*/ 	.short	0x0001
        /*0072*/ 	.short	0x0008
        /*0074*/ 	.byte	0x00, 0xf0, 0x11, 0x00


	//----- nvinfo : EIATTR_KPARAM_INFO
	.align		4
.L_57:
        /*0078*/ 	.byte	0x04, 0x17
        /*007a*/ 	.short	(.L_59 - .L_58)
.L_58:
        /*007c*/ 	.word	0x00000000
        /*0080*/ 	.short	0x0000
        /*0082*/ 	.short	0x0000
        /*0084*/ 	.byte	0x00, 0xf5, 0x21, 0x00


	//----- nvinfo : EIATTR_SPARSE_MMA_MASK
	.align		4
.L_59:
        /*0088*/ 	.byte	0x03, 0x50
        /*008a*/ 	.short	0x0000


	//----- nvinfo : EIATTR_MAXREG_COUNT
	.align		4
        /*008c*/ 	.byte	0x03, 0x1b
        /*008e*/ 	.short	0x00ff


	//----- nvinfo : EIATTR_NUM_BARRIERS
	.align		4
        /*0090*/ 	.byte	0x02, 0x4c
        /*0092*/ 	.byte	0x01
	.zero		1


	//----- nvinfo : EIATTR_MERCURY_ISA_VERSION
	.align		4
        /*0094*/ 	.byte	0x03, 0x5f
        /*0096*/ 	.short	0x0101


	//----- nvinfo : EIATTR_COOP_GROUP_MASK_REGIDS
	.align		4
        /*0098*/ 	.byte	0x04, 0x29
        /*009a*/ 	.short	(.L_61 - .L_60)


	//   ....[0]....
.L_60:
        /*009c*/ 	.word	0xffffffff


	//   ....[1]....
        /*00a0*/ 	.word	0xffffffff


	//   ....[2]....
        /*00a4*/ 	.word	0xffffffff


	//   ....[3]....
        /*00a8*/ 	.word	0xffffffff


	//   ....[4]....
        /*00ac*/ 	.word	0xffffffff


	//   ....[5]....
        /*00b0*/ 	.word	0xffffffff


	//   ....[6]....
        /*00b4*/ 	.word	0xffffffff


	//   ....[7]....
        /*00b8*/ 	.word	0xffffffff


	//----- nvinfo : EIATTR_COOP_GROUP_INSTR_OFFSETS
	.align		4
.L_61:
        /*00bc*/ 	.byte	0x04, 0x28
        /*00be*/ 	.short	(.L_63 - .L_62)


	//   ....[0]....
.L_62:
        /*00c0*/ 	.word	0x00000ac0


	//   ....[1]....
        /*00c4*/ 	.word	0x00000c50


	//   ....[2]....
        /*00c8*/ 	.word	0x00000cb0


	//   ....[3]....
        /*00cc*/ 	.word	0x00000e10


	//   ....[4]....
        /*00d0*/ 	.word	0x00000e70


	//   ....[5]....
        /*00d4*/ 	.word	0x00000fd0


	//   ....[6]....
        /*00d8*/ 	.word	0x00001030


	//   ....[7]....
        /*00dc*/ 	.word	0x000011d0


	//----- nvinfo : EIATTR_VRC_CTA_INIT_COUNT
	.align		4
.L_63:
        /*00e0*/ 	.byte	0x02, 0x4a
	.zero		1
	.zero		1


	//----- nvinfo : EIATTR_EXIT_INSTR_OFFSETS
	.align		4
        /*00e4*/ 	.byte	0x04, 0x1c
        /*00e6*/ 	.short	(.L_65 - .L_64)


	//   ....[0]....
.L_64:
        /*00e8*/ 	.word	0x00001260


	//   ....[1]....
        /*00ec*/ 	.word	0x00001300


	//----- nvinfo : EIATTR_CRS_STACK_SIZE
	.align		4
.L_65:
        /*00f0*/ 	.byte	0x04, 0x1e
        /*00f2*/ 	.short	(.L_67 - .L_66)
.L_66:
        /*00f4*/ 	.word	0x00000000


	//----- nvinfo : EIATTR_CBANK_PARAM_SIZE
	.align		4
.L_67:
        /*00f8*/ 	.byte	0x03, 0x19
        /*00fa*/ 	.short	0x0038


	//----- nvinfo : EIATTR_PARAM_CBANK
	.align		4
        /*00fc*/ 	.byte	0x04, 0x0a
        /*00fe*/ 	.short	(.L_69 - .L_68)
	.align		4
.L_68:
        /*0100*/ 	.word	index@(.nv.constant0._Z26stereoDisparityKernel_leftPhjjmyyyy)
        /*0104*/ 	.short	0x0380
        /*0106*/ 	.short	0x0038


	//----- nvinfo : EIATTR_SW_WAR
	.align		4
.L_69:
        /*0108*/ 	.byte	0x04, 0x36
        /*010a*/ 	.short	(.L_71 - .L_70)
.L_70:
        /*010c*/ 	.word	0x00000008
.L_71:


//--------------------- .nv.callgraph             --------------------------
	.section	.nv.callgraph,"",@"SHT_CUDA_CALLGRAPH"
	.align	4
	.sectionentsize	8
	.align		4
        /*0000*/ 	.word	0x00000000
	.align		4
        /*0004*/ 	.word	0xffffffff
	.align		4
        /*0008*/ 	.word	0x00000000
	.align		4
        /*000c*/ 	.word	0xfffffffe
	.align		4
        /*0010*/ 	.word	0x00000000
	.align		4
        /*0014*/ 	.word	0xfffffffd
	.align		4
        /*0018*/ 	.word	0x00000000
	.align		4
        /*001c*/ 	.word	0xfffffffc


//--------------------- .text._Z27stereoDisparityKernel_rightPhjjmyyyy --------------------------
	.section	.text._Z27stereoDisparityKernel_rightPhjjmyyyy,"ax",@progbits
	.align	128
        .global         _Z27stereoDisparityKernel_rightPhjjmyyyy
        .type           _Z27stereoDisparityKernel_rightPhjjmyyyy,@function
        .size           _Z27stereoDisparityKernel_rightPhjjmyyyy,(.L_x_8 - _Z27stereoDisparityKernel_rightPhjjmyyyy)
        .other          _Z27stereoDisparityKernel_rightPhjjmyyyy,@"STO_CUDA_ENTRY STV_DEFAULT"
_Z27stereoDisparityKernel_rightPhjjmyyyy:
.text._Z27stereoDisparityKernel_rightPhjjmyyyy:
[----:B------:R-:W-:Y:S01]  /*0000*/  LDC R1, c[0x0][0x37c] ;  /* 0x0000df00ff017b82 */ /* 0x000fe20000000800 */
[----:B------:R-:W0:Y:S01]  /*0010*/  S2R R45, SR_CTAID.X ;  /* 0x00000000002d7919 */ /* 0x000e220000002500 */
[----:B------:R-:W0:Y:S01]  /*0020*/  LDCU UR5, c[0x0][0x360] ;  /* 0x00006c00ff0577ac */ /* 0x000e220008000800 */
[----:B------:R-:W-:Y:S01]  /*0030*/  IMAD.MOV.U32 R8, RZ, RZ, -0x3e000000 ;  /* 0xc2000000ff087424 */ /* 0x000fe200078e00ff */
[----:B------:R-:W0:Y:S01]  /*0040*/  S2R R0, SR_TID.X ;  /* 0x0000000000007919 */ /* 0x000e220000002100 */
[----:B------:R-:W1:Y:S01]  /*0050*/  LDCU UR6, c[0x0][0x364] ;  /* 0x00006c80ff0677ac */ /* 0x000e620008000800 */
[----:B------:R-:W1:Y:S01]  /*0060*/  S2R R42, SR_CTAID.Y ;  /* 0x00000000002a7919 */ /* 0x000e620000002600 */
[----:B------:R-:W2:Y:S01]  /*0070*/  LDCU UR4, c[0x0][0x398] ;  /* 0x00007300ff0477ac */ /* 0x000ea20008000800 */
[----:B------:R-:W1:Y:S01]  /*0080*/  S2R R3, SR_TID.Y ;  /* 0x0000000000037919 */ /* 0x000e620000002200 */
[----:B0-----:R-:W-:Y:S01]  /*0090*/  IMAD R44, R45, UR5, R0 ;  /* 0x000000052d2c7c24 */ /* 0x001fe2000f8e0200 */
[----:B------:R-:W-:-:S03]  /*00a0*/  UMOV UR5, URZ ;  /* 0x000000ff00057c82 */ /* 0x000fc60008000000 */
[C---:B------:R-:W-:Y:S02]  /*00b0*/  VIADD R2, R44.reuse, 0xfffffff8 ;  /* 0xfffffff82c027836 */ /* 0x040fe40000000000 */
[----:B------:R-:W-:Y:S02]  /*00c0*/  VIADD R30, R44, 0x18 ;  /* 0x000000182c1e7836 */ /* 0x000fe40000000000 */
[----:B-1----:R-:W-:Y:S01]  /*00d0*/  IMAD R42, R42, UR6, R3 ;  /* 0x000000062a2a7c24 */ /* 0x002fe2000f8e0203 */
[----:B------:R-:W-:Y:S02]  /*00e0*/  I2FP.F32.S32 R4, R2 ;  /* 0x0000000200047245 */ /* 0x000fe40000201400 */
[----:B------:R-:W-:Y:S01]  /*00f0*/  I2FP.F32.S32 R30, R30 ;  /* 0x0000001e001e7245 */ /* 0x000fe20000201400 */
[C---:B------:R-:W-:Y:S01]  /*0100*/  VIADD R33, R42.reuse, 0x8 ;  /* 0x000000082a217836 */ /* 0x040fe20000000000 */
[----:B------:R-:W-:Y:S01]  /*0110*/  I2FP.F32.U32 R29, R42 ;  /* 0x0000002a001d7245 */ /* 0x000fe20000201000 */
[----:B------:R-:W-:-:S02]  /*0120*/  VIADD R31, R42, 0xfffffff8 ;  /* 0xfffffff82a1f7836 */ /* 0x000fc40000000000 */
[----:B------:R-:W-:Y:S01]  /*0130*/  IMAD.MOV.U32 R28, RZ, RZ, R4 ;  /* 0x000000ffff1c7224 */ /* 0x000fe200078e0004 */
[----:B------:R-:W-:Y:S01]  /*0140*/  I2FP.F32.U32 R33, R33 ;  /* 0x0000002100217245 */ /* 0x000fe20000201000 */
[----:B------:R-:W-:Y:S01]  /*0150*/  IMAD.MOV.U32 R10, RZ, RZ, R30 ;  /* 0x000000ffff0a7224 */ /* 0x000fe200078e001e */
[----:B------:R-:W-:Y:S01]  /*0160*/  I2FP.F32.S32 R31, R31 ;  /* 0x0000001f001f7245 */ /* 0x000fe20000201400 */
[----:B------:R-:W-:Y:S02]  /*0170*/  IMAD.MOV.U32 R11, RZ, RZ, R29 ;  /* 0x000000ffff0b7224 */ /* 0x000fe400078e001d */
[----:B------:R-:W-:Y:S02]  /*0180*/  IMAD.MOV.U32 R12, RZ, RZ, R4 ;  /* 0x000000ffff0c7224 */ /* 0x000fe400078e0004 */
[----:B------:R-:W-:Y:S01]  /*0190*/  IMAD.MOV.U32 R13, RZ, RZ, R33 ;  /* 0x000000ffff0d7224 */ /* 0x000fe200078e0021 */
[----:B--2---:R-:W5:Y:S01]  /*01a0*/  TEX.LL RZ, R39, R28, R8, UR4, 2D, 0x1 ;  /* 0x28ff04081c277f60 */ /* 0x004f6200089e01ff */
[----:B------:R-:W5:Y:S01]  /*01b0*/  TEX.LL RZ, R38, R10, R8, UR4, 2D, 0x1 ;  /* 0x28ff04080a267f60 */ /* 0x000f6200089e01ff */
[----:B------:R-:W-:-:S02]  /*01c0*/  IMAD.MOV.U32 R5, RZ, RZ, R31 ;  /* 0x000000ffff057224 */ /* 0x000fc400078e001f */
[----:B------:R-:W-:Y:S01]  /*01d0*/  IMAD.MOV.U32 R7, RZ, RZ, R33 ;  /* 0x000000ffff077224 */ /* 0x000fe200078e0021 */
[----:B------:R-:W5:Y:S01]  /*01e0*/  TEX.LL RZ, R9, R12, R8, UR4, 2D, 0x1 ;  /* 0x28ff04080c097f60 */ /* 0x000f6200089e01ff */
[----:B------:R-:W5:Y:S01]  /*01f0*/  TEX.LL RZ, R41, R4, R8, UR4, 2D, 0x1 ;  /* 0x28ff040804297f60 */ /* 0x000f6200089e01ff */
[----:B------:R-:W5:Y:S01]  /*0200*/  TEX.LL RZ, R40, R30, R8, UR4, 2D, 0x1 ;  /* 0x28ff04081e287f60 */ /* 0x000f6200089e01ff */
[----:B------:R-:W-:-:S04]  /*0210*/  IMAD.MOV.U32 R6, RZ, RZ, R30 ;  /* 0x000000ffff067224 */ /* 0x000fc800078e001e */
[----:B------:R0:W5:Y:S01]  /*0220*/  TEX.LL RZ, R7, R6, R8, UR4, 2D, 0x1 ;  /* 0x28ff040806077f60 */ /* 0x00016200089e01ff */
[--C-:B------:R-:W-:Y:S02]  /*0230*/  IMAD.MOV.U32 R16, RZ, RZ, R4.reuse ;  /* 0x000000ffff107224 */ /* 0x100fe400078e0004 */
[----:B------:R-:W-:Y:S02]  /*0240*/  IMAD.MOV.U32 R17, RZ, RZ, R29 ;  /* 0x000000ffff117224 */ /* 0x000fe400078e001d */
[----:B------:R-:W-:Y:S02]  /*0250*/  IMAD.MOV.U32 R20, RZ, RZ, R4 ;  /* 0x000000ffff147224 */ /* 0x000fe400078e0004 */
[----:B------:R-:W-:Y:S02]  /*0260*/  IMAD.MOV.U32 R21, RZ, RZ, R31 ;  /* 0x000000ffff157224 */ /* 0x000fe400078e001f */
[----:B------:R-:W-:Y:S02]  /*0270*/  IMAD.MOV.U32 R26, RZ, RZ, R30 ;  /* 0x000000ffff1a7224 */ /* 0x000fe400078e001e */
[----:B------:R-:W-:-:S02]  /*0280*/  IMAD.MOV.U32 R27, RZ, RZ, R33 ;  /* 0x000000ffff1b7224 */ /* 0x000fc400078e0021 */
[----:B------:R-:W-:Y:S01]  /*0290*/  IMAD.MOV.U32 R32, RZ, RZ, R4 ;  /* 0x000000ffff207224 */ /* 0x000fe200078e0004 */
[----:B0-----:R-:W0:Y:S01]  /*02a0*/  LDCU UR4, c[0x0][0x3a8] ;  /* 0x00007500ff0477ac */ /* 0x001e220008000800 */
[----:B------:R-:W-:Y:S01]  /*02b0*/  IMAD.MOV.U32 R28, RZ, RZ, R30 ;  /* 0x000000ffff1c7224 */ /* 0x000fe200078e001e */
[----:B0-----:R0:W5:Y:S03]  /*02c0*/  TEX.LL RZ, R16, R16, R8, UR4, 2D, 0x3 ;  /* 0x28ff040810107f60 */ /* 0x00116600089e03ff */
[----:B------:R0:W5:Y:S01]  /*02d0*/  TEX.LL RZ, R18, R28, R8, UR4, 2D, 0x3 ;  /* 0x28ff04081c127f60 */ /* 0x00016200089e03ff */
[----:B------:R0:W5:Y:S01]  /*02e0*/  TEX.LL RZ, R20, R20, R8, UR4, 2D, 0x3 ;  /* 0x28ff040814147f60 */ /* 0x00016200089e03ff */
[----:B------:R0:W5:Y:S01]  /*02f0*/  TEX.LL RZ, R22, R30, R8, UR4, 2D, 0x3 ;  /* 0x28ff04081e167f60 */ /* 0x00016200089e03ff */
[----:B------:R0:W5:Y:S01]  /*0300*/  TEX.LL RZ, R24, R32, R8, UR4, 2D, 0x3 ;  /* 0x28ff040820187f60 */ /* 0x00016200089e03ff */
[----:B------:R0:W5:Y:S01]  /*0310*/  TEX.LL RZ, R26, R26, R8, UR4, 2D, 0x3 ;  /* 0x28ff04081a1a7f60 */ /* 0x00016200089e03ff */
[----:B------:R-:W1:Y:S01]  /*0320*/  S2R R5, SR_CgaCtaId ;  /* 0x0000000000057919 */ /* 0x000e620000008800 */
[----:B------:R-:W-:Y:S01]  /*0330*/  MOV R4, 0x400 ;  /* 0x0000040000047802 */ /* 0x000fe20000000f00 */
[----:B------:R-:W-:-:S03]  /*0340*/  UMOV UR8, 0xfffffff8 ;  /* 0xfffffff800087882 */ /* 0x000fc60000000000 */
[----:B-1----:R-:W-:Y:S01]  /*0350*/  LEA R4, R5, R4, 0x18 ;  /* 0x0000000405047211 */ /* 0x002fe200078ec0ff */
[----:B------:R-:W-:-:S04]  /*0360*/  IMAD.MOV.U32 R5, RZ, RZ, RZ ;  /* 0x000000ffff057224 */ /* 0x000fc800078e00ff */
[C-C-:B------:R-:W-:Y:S02]  /*0370*/  IMAD R6, R0.reuse, 0x4, R4.reuse ;  /* 0x0000000400067824 */ /* 0x140fe400078e0204 */
[C---:B------:R-:W-:Y:S02]  /*0380*/  IMAD R11, R3.reuse, 0xc0, R4 ;  /* 0x000000c0030b7824 */ /* 0x040fe400078e0204 */
[----:B------:R-:W-:Y:S02]  /*0390*/  IMAD R3, R3, 0xc0, R6 ;  /* 0x000000c003037824 */ /* 0x000fe400078e0206 */
[----:B------:R-:W-:Y:S02]  /*03a0*/  IMAD.MOV.U32 R4, RZ, RZ, 0x98967f ;  /* 0x0098967fff047424 */ /* 0x000fe400078e00ff */
[----:B------:R-:W-:Y:S01]  /*03b0*/  IMAD R6, R0, 0x4, R11 ;  /* 0x0000000400067824 */ /* 0x000fe200078e020b */
[----:B------:R-:W-:-:S04]  /*03c0*/  DEPBAR.LE SB5, 0x9 ;  /* 0x0000d2400000791a */ /* 0x000fc80000000000 */
[----:B------:R-:W-:Y:S02]  /*03d0*/  LOP3.LUT R39, R39, 0xff, RZ, 0xc0, !PT ;  /* 0x000000ff27277812 */ /* 0x000fe400078ec0ff */
[----:B------:R-:W-:Y:S02]  /*03e0*/  LOP3.LUT R38, R38, 0xff, RZ, 0xc0, !PT ;  /* 0x000000ff26267812 */ /* 0x000fe400078ec0ff */
[----:B------:R-:W-:Y:S01]  /*03f0*/  LOP3.LUT R9, R9, 0xff, RZ, 0xc0, !PT ;  /* 0x000000ff09097812 */ /* 0x000fe200078ec0ff */
[----:B------:R-:W-:-:S04]  /*0400*/  DEPBAR.LE SB5, 0x6 ;  /* 0x0000d1800000791a */ /* 0x000fc80000000000 */
[----:B------:R-:W-:Y:S02]  /*0410*/  LOP3.LUT R41, R41, 0xff, RZ, 0xc0, !PT ;  /* 0x000000ff29297812 */ /* 0x000fe400078ec0ff */
[----:B------:R-:W-:Y:S02]  /*0420*/  LOP3.LUT R40, R40, 0xff, RZ, 0xc0, !PT ;  /* 0x000000ff28287812 */ /* 0x000fe400078ec0ff */
[----:B0-----:R-:W-:-:S07]  /*0430*/  LOP3.LUT R7, R7, 0xff, RZ, 0xc0, !PT ;  /* 0x000000ff07077812 */ /* 0x001fce00078ec0ff */
.L_x_2:
[----:B------:R-:W0:Y:S01]  /*0440*/  LDCU UR6, c[0x0][0x3b0] ;  /* 0x00007600ff0677ac */ /* 0x000e220008000800 */
[----:B------:R-:W-:Y:S01]  /*0450*/  I2FP.F32.U32 R30, R2 ;  /* 0x00000002001e7245 */ /* 0x000fe20000201000 */
[----:B------:R-:W-:Y:S01]  /*0460*/  IMAD.MOV.U32 R8, RZ, RZ, -0x3e000000 ;  /* 0xc2000000ff087424 */ /* 0x000fe200078e00ff */
[----:B------:R-:W-:Y:S01]  /*0470*/  UMOV UR7, URZ ;  /* 0x000000ff00077c82 */ /* 0x000fe20008000000 */
[----:B------:R-:W1:Y:S02]  /*0480*/  LDCU UR4, c[0x0][0x3a0] ;  /* 0x00007400ff0477ac */ /* 0x000e640008000800 */
[--C-:B------:R-:W-:Y:S02]  /*0490*/  IMAD.MOV.U32 R28, RZ, RZ, R30.reuse ;  /* 0x000000ffff1c7224 */ /* 0x100fe400078e001e */
[--C-:B------:R-:W-:Y:S01]  /*04a0*/  IMAD.MOV.U32 R32, RZ, RZ, R30.reuse ;  /* 0x000000ffff207224 */ /* 0x100fe200078e001e */
[----:B------:R-:W-:Y:S01]  /*04b0*/  UMOV UR5, URZ ;  /* 0x000000ff00057c82 */ /* 0x000fe20008000000 */
[----:B------:R-:W-:-:S02]  /*04c0*/  IMAD.MOV.U32 R10, RZ, RZ, R30 ;  /* 0x000000ffff0a7224 */ /* 0x000fc400078e001e */
[----:B------:R-:W-:Y:S02]  /*04d0*/  IMAD.MOV.U32 R12, RZ, RZ, R30 ;  /* 0x000000ffff0c7224 */ /* 0x000fe400078e001e */
[----:B------:R-:W-:Y:S02]  /*04e0*/  IMAD.MOV.U32 R11, RZ, RZ, R29 ;  /* 0x000000ffff0b7224 */ /* 0x000fe400078e001d */
[----:B------:R-:W-:Y:S01]  /*04f0*/  IMAD.MOV.U32 R13, RZ, RZ, R33 ;  /* 0x000000ffff0d7224 */ /* 0x000fe200078e0021 */
[----:B0-----:R-:W5:Y:S01]  /*0500*/  TEX.LL RZ, R14, R28, R8, UR6, 2D, 0x3 ;  /* 0x28ff06081c0e7f60 */ /* 0x001f6200089e03ff */
[----:B------:R-:W5:Y:S01]  /*0510*/  TEX.LL RZ, R34, R30, R8, UR6, 2D, 0x3 ;  /* 0x28ff06081e227f60 */ /* 0x000f6200089e03ff */
[----:B------:R-:W5:Y:S01]  /*0520*/  TEX.LL RZ, R36, R32, R8, UR6, 2D, 0x3 ;  /* 0x28ff060820247f60 */ /* 0x000f6200089e03ff */
[----:B-1----:R0:W-:Y:S01]  /*0530*/  TEX.LL RZ, R10, R10, R8, UR4, 2D, 0x1 ;  /* 0x28ff04080a0a7f60 */ /* 0x0021e200089e01ff */
[----:B------:R-:W5:Y:S01]  /*0540*/  TEX.LL RZ, R12, R12, R8, UR4, 2D, 0x1 ;  /* 0x28ff04080c0c7f60 */ /* 0x000f6200089e01ff */
[----:B------:R1:W5:Y:S01]  /*0550*/  TEX.LL RZ, R43, R30, R8, UR4, 2D, 0x1 ;  /* 0x28ff04081e2b7f60 */ /* 0x00036200089e01ff */
[----:B------:R-:W-:Y:S01]  /*0560*/  ISETP.GT.U32.AND P0, PT, R0, 0xf, PT ;  /* 0x0000000f0000780c */ /* 0x000fe20003f04070 */
[----:B------:R-:W-:Y:S01]  /*0570*/  BSSY.RECONVERGENT B0, `(.L_x_0) ;  /* 0x0000051000007945 */ /* 0x000fe20003800200 */
[----:B------:R-:W-:-:S04]  /*0580*/  DEPBAR.LE SB5, 0x3 ;  /* 0x0000d0c00000791a */ /* 0x000fc80000000000 */
[----:B------:R-:W-:Y:S02]  /*0590*/  LOP3.LUT R14, R14, R16, RZ, 0x3c, !PT ;  /* 0x000000100e0e7212 */ /* 0x000fe400078e3cff */
[----:B------:R-:W-:Y:S02]  /*05a0*/  LOP3.LUT R15, R15, R17, RZ, 0x3c, !PT ;  /* 0x000000110f0f7212 */ /* 0x000fe400078e3cff */
[----:B------:R-:W-:Y:S02]  /*05b0*/  LOP3.LUT R35, R35, R21, RZ, 0x3c, !PT ;  /* 0x0000001523237212 */ /* 0x000fe400078e3cff */
[----:B------:R-:W-:Y:S01]  /*05c0*/  LOP3.LUT R34, R34, R20, RZ, 0x3c, !PT ;  /* 0x0000001422227212 */ /* 0x000fe200078e3cff */
[----:B------:R-:W-:Y:S01]  /*05d0*/  POPC R14, R14 ;  /* 0x0000000e000e7309 */ /* 0x000fe20000000000 */
[----:B------:R-:W-:-:S04]  /*05e0*/  DEPBAR.LE SB5, 0x2 ;  /* 0x0000d0800000791a */ /* 0x000fc80000000000 */
[----:B------:R-:W-:Y:S02]  /*05f0*/  LOP3.LUT R36, R36, R24, RZ, 0x3c, !PT ;  /* 0x0000001824247212 */ /* 0x000fe400078e3cff */
[----:B------:R-:W-:Y:S01]  /*0600*/  LOP3.LUT R37, R37, R25, RZ, 0x3c, !PT ;  /* 0x0000001925257212 */ /* 0x000fe200078e3cff */
[----:B------:R-:W2:Y:S08]  /*0610*/  POPC R15, R15 ;  /* 0x0000000f000f7309 */ /* 0x000eb00000000000 */
[----:B------:R-:W-:Y:S08]  /*0620*/  POPC R28, R34 ;  /* 0x00000022001c7309 */ /* 0x000ff00000000000 */
[----:B------:R-:W3:Y:S08]  /*0630*/  POPC R35, R35 ;  /* 0x0000002300237309 */ /* 0x000ef00000000000 */
[----:B0-----:R-:W-:Y:S08]  /*0640*/  POPC R11, R36 ;  /* 0x00000024000b7309 */ /* 0x001ff00000000000 */
[----:B-1----:R-:W0:Y:S01]  /*0650*/  POPC R30, R37 ;  /* 0x00000025001e7309 */ /* 0x002e220000000000 */
[----:B--2---:R-:W-:Y:S01]  /*0660*/  IMAD.IADD R13, R14, 0x1, R15 ;  /* 0x000000010e0d7824 */ /* 0x004fe200078e020f */
[----:B------:R-:W-:-:S04]  /*0670*/  DEPBAR.LE SB5, 0x1 ;  /* 0x0000d0400000791a */ /* 0x000fc80000000000 */
[----:B------:R-:W-:Y:S01]  /*0680*/  LOP3.LUT R12, R12, 0xff, RZ, 0xc0, !PT ;  /* 0x000000ff0c0c7812 */ /* 0x000fe200078ec0ff */
[----:B---3--:R-:W-:Y:S01]  /*0690*/  IMAD.IADD R14, R28, 0x1, R35 ;  /* 0x000000011c0e7824 */ /* 0x008fe200078e0223 */
[----:B------:R-:W-:Y:S02]  /*06a0*/  LOP3.LUT R28, R10, 0xff, RZ, 0xc0, !PT ;  /* 0x000000ff0a1c7812 */ /* 0x000fe400078ec0ff */
[----:B-----5:R-:W-:Y:S02]  /*06b0*/  LOP3.LUT R10, R43, 0xff, RZ, 0xc0, !PT ;  /* 0x000000ff2b0a7812 */ /* 0x020fe400078ec0ff */
[----:B------:R-:W-:Y:S02]  /*06c0*/  VABSDIFF.U32 R28, R39, R28, RZ ;  /* 0x0000001c271c7214 */ /* 0x000fe400000e00ff */
[----:B------:R-:W-:-:S03]  /*06d0*/  VABSDIFF.U32 R12, R9, R12, RZ ;  /* 0x0000000c090c7214 */ /* 0x000fc600000e00ff */
[----:B------:R-:W-:Y:S02]  /*06e0*/  IMAD R28, R13, 0x9, R28 ;  /* 0x000000090d1c7824 */ /* 0x000fe400078e021c */
[----:B0-----:R-:W-:Y:S01]  /*06f0*/  IMAD.IADD R15, R11, 0x1, R30 ;  /* 0x000000010b0f7824 */ /* 0x001fe200078e021e */
[----:B------:R-:W-:Y:S02]  /*0700*/  VABSDIFF.U32 R11, R41, R10, RZ ;  /* 0x0000000a290b7214 */ /* 0x000fe400000e00ff */
[----:B------:R0:W-:Y:S01]  /*0710*/  STS [R3+0x600], R28 ;  /* 0x0006001c03007388 */ /* 0x0001e20000000800 */
[----:B------:R-:W-:Y:S02]  /*0720*/  IMAD R12, R15, 0x9, R12 ;  /* 0x000000090f0c7824 */ /* 0x000fe400078e020c */
[----:B------:R-:W-:-:S03]  /*0730*/  IMAD R14, R14, 0x9, R11 ;  /* 0x000000090e0e7824 */ /* 0x000fc600078e020b */
[----:B------:R0:W-:Y:S04]  /*0740*/  STS [R3+0xc00], R12 ;  /* 0x000c000c03007388 */ /* 0x0001e80000000800 */
[----:B------:R0:W-:Y:S01]  /*0750*/  STS [R3], R14 ;  /* 0x0000000e03007388 */ /* 0x0001e20000000800 */
[----:B------:R-:W-:Y:S05]  /*0760*/  @P0 BRA `(.L_x_1) ;  /* 0x0000000000c40947 */ /* 0x000fea0003800000 */
[----:B------:R-:W1:Y:S01]  /*0770*/  LDCU UR6, c[0x0][0x3b0] ;  /* 0x00007600ff0677ac */ /* 0x000e620008000800 */
[----:B------:R-:W-:Y:S02]  /*0780*/  VIADD R10, R2, 0x20 ;  /* 0x00000020020a7836 */ /* 0x000fe40000000000 */
[----:B------:R-:W-:Y:S01]  /*0790*/  IMAD.MOV.U32 R11, RZ, RZ, R31 ;  /* 0x000000ffff0b7224 */ /* 0x000fe200078e001f */
[----:B------:R-:W-:Y:S01]  /*07a0*/  UMOV UR7, URZ ;  /* 0x000000ff00077c82 */ /* 0x000fe20008000000 */
[----:B------:R-:W-:Y:S01]  /*07b0*/  IMAD.MOV.U32 R13, RZ, RZ, R29 ;  /* 0x000000ffff0d7224 */ /* 0x000fe200078e001d */
[----:B------:R-:W-:Y:S01]  /*07c0*/  I2FP.F32.U32 R10, R10 ;  /* 0x0000000a000a7245 */ /* 0x000fe20000201000 */
[----:B------:R-:W2:Y:S01]  /*07d0*/  LDCU UR4, c[0x0][0x3a0] ;  /* 0x00007400ff0477ac */ /* 0x000ea20008000800 */
[----:B------:R-:W-:-:S03]  /*07e0*/  IMAD.MOV.U32 R15, RZ, RZ, R33 ;  /* 0x000000ffff0f7224 */ /* 0x000fc600078e0021 */
[--C-:B0-----:R-:W-:Y:S01]  /*07f0*/  IMAD.MOV.U32 R12, RZ, RZ, R10.reuse ;  /* 0x000000ffff0c7224 */ /* 0x101fe200078e000a */
[----:B------:R-:W-:Y:S01]  /*0800*/  UMOV UR5, URZ ;  /* 0x000000ff00057c82 */ /* 0x000fe20008000000 */
[--C-:B------:R-:W-:Y:S02]  /*0810*/  IMAD.MOV.U32 R30, RZ, RZ, R10.reuse ;  /* 0x000000ffff1e7224 */ /* 0x100fe400078e000a */
[--C-:B------:R-:W-:Y:S02]  /*0820*/  IMAD.MOV.U32 R28, RZ, RZ, R10.reuse ;  /* 0x000000ffff1c7224 */ /* 0x100fe400078e000a */
[--C-:B------:R-:W-:Y:S02]  /*0830*/  IMAD.MOV.U32 R32, RZ, RZ, R10.reuse ;  /* 0x000000ffff207224 */ /* 0x100fe400078e000a */
[----:B------:R-:W-:Y:S02]  /*0840*/  IMAD.MOV.U32 R14, RZ, RZ, R10 ;  /* 0x000000ffff0e7224 */ /* 0x000fe400078e000a */
[----:B-1----:R-:W-:Y:S01]  /*0850*/  TEX.LL RZ, R10, R10, R8, UR6, 2D, 0x3 ;  /* 0x28ff06080a0a7f60 */ /* 0x002fe200089e03ff */
[----:B------:R-:W5:Y:S03]  /*0860*/  TEX.LL RZ, R12, R12, R8, UR6, 2D, 0x3 ;  /* 0x28ff06080c0c7f60 */ /* 0x000f6600089e03ff */
[----:B------:R-:W5:Y:S01]  /*0870*/  TEX.LL RZ, R14, R14, R8, UR6, 2D, 0x3 ;  /* 0x28ff06080e0e7f60 */ /* 0x000f6200089e03ff */
[----:B--2---:R-:W-:Y:S01]  /*0880*/  TEX.LL RZ, R30, R30, R8, UR4, 2D, 0x1 ;  /* 0x28ff04081e1e7f60 */ /* 0x004fe200089e01ff */
[----:B------:R-:W5:Y:S01]  /*0890*/  TEX.LL RZ, R28, R28, R8, UR4, 2D, 0x1 ;  /* 0x28ff04081c1c7f60 */ /* 0x000f6200089e01ff */
[----:B------:R-:W5:Y:S01]  /*08a0*/  TEX.LL RZ, R32, R32, R8, UR4, 2D, 0x1 ;  /* 0x28ff040820207f60 */ /* 0x000f6200089e01ff */
        /* <DEDUP_REMOVED lines=9> */
[----:B------:R-:W0:Y:S08]  /*0940*/  POPC R12, R43 ;  /* 0x0000002b000c7309 */ /* 0x000e300000000000 */
[----:B------:R-:W-:Y:S01]  /*0950*/  POPC R34, R34 ;  /* 0x0000002200227309 */ /* 0x000fe20000000000 */
[----:B-----5:R-:W-:-:S02]  /*0960*/  LOP3.LUT R13, R28, 0xff, RZ, 0xc0, !PT ;  /* 0x000000ff1c0d7812 */ /* 0x020fc400078ec0ff */
[----:B------:R-:W-:Y:S02]  /*0970*/  LOP3.LUT R32, R32, 0xff, RZ, 0xc0, !PT ;  /* 0x000000ff20207812 */ /* 0x000fe400078ec0ff */
[----:B------:R-:W-:Y:S01]  /*0980*/  VABSDIFF.U32 R13, R38, R13, RZ ;  /* 0x0000000d260d7214 */ /* 0x000fe200000e00ff */
[----:B0-----:R-:W-:Y:S02]  /*0990*/  IMAD.IADD R12, R11, 0x1, R12 ;  /* 0x000000010b0c7824 */ /* 0x001fe400078e020c */
[----:B------:R-:W0:Y:S01]  /*09a0*/  POPC R35, R35 ;  /* 0x0000002300237309 */ /* 0x000e220000000000 */
[----:B------:R-:W-:Y:S02]  /*09b0*/  LOP3.LUT R11, R30, 0xff, RZ, 0xc0, !PT ;  /* 0x000000ff1e0b7812 */ /* 0x000fe400078ec0ff */
[----:B------:R-:W-:Y:S01]  /*09c0*/  VABSDIFF.U32 R32, R7, R32, RZ ;  /* 0x0000002007207214 */ /* 0x000fe200000e00ff */
[----:B------:R-:W-:Y:S01]  /*09d0*/  IMAD R12, R12, 0x9, R13 ;  /* 0x000000090c0c7824 */ /* 0x000fe200078e020d */
[----:B------:R-:W-:-:S03]  /*09e0*/  VABSDIFF.U32 R11, R40, R11, RZ ;  /* 0x0000000b280b7214 */ /* 0x000fc600000e00ff */
[----:B------:R-:W-:Y:S01]  /*09f0*/  POPC R10, R14 ;  /* 0x0000000e000a7309 */ /* 0x000fe20000000000 */
[----:B------:R1:W-:Y:S01]  /*0a00*/  STS [R3+0x680], R12 ;  /* 0x0006800c03007388 */ /* 0x0003e20000000800 */
[----:B0-----:R-:W-:-:S06]  /*0a10*/  IMAD.IADD R8, R34, 0x1, R35 ;  /* 0x0000000122087824 */ /* 0x001fcc00078e0223 */
[----:B------:R-:W0:Y:S01]  /*0a20*/  POPC R15, R36 ;  /* 0x00000024000f7309 */ /* 0x000e220000000000 */
[----:B------:R-:W-:-:S05]  /*0a30*/  IMAD R8, R8, 0x9, R11 ;  /* 0x0000000908087824 */ /* 0x000fca00078e020b */
[----:B------:R1:W-:Y:S01]  /*0a40*/  STS [R3+0x80], R8 ;  /* 0x0000800803007388 */ /* 0x0003e20000000800 */
[----:B0-----:R-:W-:-:S04]  /*0a50*/  IMAD.IADD R15, R10, 0x1, R15 ;  /* 0x000000010a0f7824 */ /* 0x001fc800078e020f */
[----:B------:R-:W-:-:S05]  /*0a60*/  IMAD R32, R15, 0x9, R32 ;  /* 0x000000090f207824 */ /* 0x000fca00078e0220 */
[----:B------:R1:W-:Y:S02]  /*0a70*/  STS [R3+0xc80], R32 ;  /* 0x000c802003007388 */ /* 0x0003e40000000800 */
.L_x_1:
[----:B------:R-:W-:Y:S05]  /*0a80*/  BSYNC.RECONVERGENT B0 ;  /* 0x0000000000007941 */ /* 0x000fea0003800200 */
.L_x_0:
[----:B------:R-:W-:Y:S01]  /*0a90*/  BAR.SYNC.DEFER_BLOCKING 0x0 ;  /* 0x0000000000007b1d */ /* 0x000fe20000010000 */
[----:B------:R-:W-:-:S05]  /*0aa0*/  VIADD R2, R2, 0x1 ;  /* 0x0000000102027836 */ /* 0x000fca0000000000 */
[----:B0-----:R-:W-:Y:S04]  /*0ab0*/  LDS R14, [R6] ;  /* 0x00000000060e7984 */ /* 0x001fe80000000800 */
[----:B------:R-:W-:Y:S04]  /*0ac0*/  LDS R35, [R6+0x4] ;  /* 0x0000040006237984 */ /* 0x000fe80000000800 */
[----:B------:R-:W0:Y:S04]  /*0ad0*/  LDS R28, [R6+0x8] ;  /* 0x00000800061c7984 */ /* 0x000e280000000800 */
[----:B------:R-:W-:Y:S04]  /*0ae0*/  LDS R37, [R6+0xc] ;  /* 0x00000c0006257984 */ /* 0x000fe80000000800 */
[----:B------:R-:W2:Y:S04]  /*0af0*/  LDS R30, [R6+0x10] ;  /* 0x00001000061e7984 */ /* 0x000ea80000000800 */
[----:B------:R-:W-:Y:S04]  /*0b00*/  LDS R10, [R6+0x14] ;  /* 0x00001400060a7984 */ /* 0x000fe80000000800 */
[----:B------:R-:W3:Y:S04]  /*0b10*/  LDS R11, [R6+0x18] ;  /* 0x00001800060b7984 */ /* 0x000ee80000000800 */
[----:B------:R-:W-:Y:S04]  /*0b20*/  LDS R13, [R6+0x1c] ;  /* 0x00001c00060d7984 */ /* 0x000fe80000000800 */
[----:B-1----:R-:W1:Y:S04]  /*0b30*/  LDS R8, [R6+0x20] ;  /* 0x0000200006087984 */ /* 0x002e680000000800 */
[----:B------:R-:W-:Y:S04]  /*0b40*/  LDS R15, [R6+0x24] ;  /* 0x00002400060f7984 */ /* 0x000fe80000000800 */
[----:B------:R-:W4:Y:S04]  /*0b50*/  LDS R12, [R6+0x28] ;  /* 0x00002800060c7984 */ /* 0x000f280000000800 */
[----:B------:R-:W-:Y:S01]  /*0b60*/  LDS R43, [R6+0x34] ;  /* 0x00003400062b7984 */ /* 0x000fe20000000800 */
[----:B0-----:R-:W-:-:S03]  /*0b70*/  IADD3 R28, PT, PT, R28, R35, R14 ;  /* 0x000000231c1c7210 */ /* 0x001fc60007ffe00e */
[----:B------:R-:W-:Y:S04]  /*0b80*/  LDS R35, [R6+0x2c] ;  /* 0x00002c0006237984 */ /* 0x000fe80000000800 */
[----:B------:R-:W0:Y:S01]  /*0b90*/  LDS R14, [R6+0x30] ;  /* 0x00003000060e7984 */ /* 0x000e220000000800 */
[----:B--2---:R-:W-:-:S03]  /*0ba0*/  IADD3 R32, PT, PT, R30, R37, R28 ;  /* 0x000000251e207210 */ /* 0x004fc60007ffe01c */
[----:B------:R-:W2:Y:S04]  /*0bb0*/  LDS R30, [R6+0x38] ;  /* 0x00003800061e7984 */ /* 0x000ea80000000800 */
[----:B------:R-:W-:Y:S01]  /*0bc0*/  LDS R37, [R6+0x3c] ;  /* 0x00003c0006257984 */ /* 0x000fe20000000800 */
[----:B---3--:R-:W-:-:S03]  /*0bd0*/  IADD3 R10, PT, PT, R11, R10, R32 ;  /* 0x0000000a0b0a7210 */ /* 0x008fc60007ffe020 */
[----:B------:R-:W3:Y:S01]  /*0be0*/  LDS R28, [R6+0x40] ;  /* 0x00004000061c7984 */ /* 0x000ee20000000800 */
[----:B-1----:R-:W-:Y:S01]  /*0bf0*/  IADD3 R8, PT, PT, R8, R13, R10 ;  /* 0x0000000d08087210 */ /* 0x002fe20007ffe00a */
[----:B------:R-:W-:Y:S03]  /*0c00*/  BAR.SYNC.DEFER_BLOCKING 0x0 ;  /* 0x0000000000007b1d */ /* 0x000fe60000010000 */
[----:B----4-:R-:W-:-:S04]  /*0c10*/  IADD3 R8, PT, PT, R12, R15, R8 ;  /* 0x0000000f0c087210 */ /* 0x010fc80007ffe008 */
[----:B0-----:R-:W-:-:S04]  /*0c20*/  IADD3 R8, PT, PT, R14, R35, R8 ;  /* 0x000000230e087210 */ /* 0x001fc80007ffe008 */
[----:B--2---:R-:W-:-:S04]  /*0c30*/  IADD3 R8, PT, PT, R30, R43, R8 ;  /* 0x0000002b1e087210 */ /* 0x004fc80007ffe008 */
[----:B---3--:R-:W-:-:S05]  /*0c40*/  IADD3 R28, PT, PT, R28, R37, R8 ;  /* 0x000000251c1c7210 */ /* 0x008fca0007ffe008 */
[----:B------:R-:W-:Y:S01]  /*0c50*/  STS [R3+0x20], R28 ;  /* 0x0000201c03007388 */ /* 0x000fe20000000800 */
[----:B------:R-:W-:Y:S06]  /*0c60*/  BAR.SYNC.DEFER_BLOCKING 0x0 ;  /* 0x0000000000007b1d */ /* 0x000fec0000010000 */
[----:B------:R-:W-:Y:S04]  /*0c70*/  LDS R14, [R6+0x600] ;  /* 0x00060000060e7984 */ /* 0x000fe80000000800 */
[----:B------:R-:W-:Y:S04]  /*0c80*/  LDS R35, [R6+0x604] ;  /* 0x0006040006237984 */ /* 0x000fe80000000800 */
[----:B------:R-:W0:Y:S04]  /*0c90*/  LDS R30, [R6+0x608] ;  /* 0x00060800061e7984 */ /* 0x000e280000000800 */
[----:B------:R-:W-:Y:S04]  /*0ca0*/  LDS R37, [R6+0x60c] ;  /* 0x00060c0006257984 */ /* 0x000fe80000000800 */
[----:B------:R-:W1:Y:S04]  /*0cb0*/  LDS R32, [R6+0x610] ;  /* 0x0006100006207984 */ /* 0x000e680000000800 */
[----:B------:R-:W-:Y:S04]  /*0cc0*/  LDS R10, [R6+0x614] ;  /* 0x00061400060a7984 */ /* 0x000fe80000000800 */
[----:B------:R-:W2:Y:S04]  /*0cd0*/  LDS R11, [R6+0x618] ;  /* 0x00061800060b7984 */ /* 0x000ea80000000800 */
[----:B------:R-:W-:Y:S04]  /*0ce0*/  LDS R13, [R6+0x61c] ;  /* 0x00061c00060d7984 */ /* 0x000fe80000000800 */
[----:B------:R-:W3:Y:S04]  /*0cf0*/  LDS R8, [R6+0x620] ;  /* 0x0006200006087984 */ /* 0x000ee80000000800 */
[----:B------:R-:W-:Y:S04]  /*0d00*/  LDS R15, [R6+0x624] ;  /* 0x00062400060f7984 */ /* 0x000fe80000000800 */
[----:B------:R-:W4:Y:S04]  /*0d10*/  LDS R12, [R6+0x628] ;  /* 0x00062800060c7984 */ /* 0x000f280000000800 */
[----:B------:R-:W-:Y:S01]  /*0d20*/  LDS R43, [R6+0x634] ;  /* 0x00063400062b7984 */ /* 0x000fe20000000800 */
[----:B0-----:R-:W-:-:S03]  /*0d30*/  IADD3 R30, PT, PT, R30, R35, R14 ;  /* 0x000000231e1e7210 */ /* 0x001fc60007ffe00e */
[----:B------:R-:W-:Y:S04]  /*0d40*/  LDS R28, [R6+0x640] ;  /* 0x00064000061c7984 */ /* 0x000fe80000000800 */
[----:B------:R-:W-:Y:S01]  /*0d50*/  LDS R35, [R6+0x62c] ;  /* 0x00062c0006237984 */ /* 0x000fe20000000800 */
[----:B-1----:R-:W-:-:S03]  /*0d60*/  IADD3 R32, PT, PT, R32, R37, R30 ;  /* 0x0000002520207210 */ /* 0x002fc60007ffe01e */
[----:B------:R-:W0:Y:S04]  /*0d70*/  LDS R14, [R6+0x630] ;  /* 0x00063000060e7984 */ /* 0x000e280000000800 */
[----:B------:R-:W1:Y:S01]  /*0d80*/  LDS R30, [R6+0x638] ;  /* 0x00063800061e7984 */ /* 0x000e620000000800 */
[----:B--2---:R-:W-:-:S03]  /*0d90*/  IADD3 R10, PT, PT, R11, R10, R32 ;  /* 0x0000000a0b0a7210 */ /* 0x004fc60007ffe020 */
[----:B------:R-:W2:Y:S01]  /*0da0*/  LDS R37, [R6+0x63c] ;  /* 0x00063c0006257984 */ /* 0x000ea20000000800 */
[----:B---3--:R-:W-:Y:S01]  /*0db0*/  IADD3 R8, PT, PT, R8, R13, R10 ;  /* 0x0000000d08087210 */ /* 0x008fe20007ffe00a */
[----:B------:R-:W-:Y:S03]  /*0dc0*/  BAR.SYNC.DEFER_BLOCKING 0x0 ;  /* 0x0000000000007b1d */ /* 0x000fe60000010000 */
[----:B----4-:R-:W-:-:S04]  /*0dd0*/  IADD3 R8, PT, PT, R12, R15, R8 ;  /* 0x0000000f0c087210 */ /* 0x010fc80007ffe008 */
[----:B0-----:R-:W-:-:S04]  /*0de0*/  IADD3 R8, PT, PT, R14, R35, R8 ;  /* 0x000000230e087210 */ /* 0x001fc80007ffe008 */
[----:B-1----:R-:W-:-:S04]  /*0df0*/  IADD3 R8, PT, PT, R30, R43, R8 ;  /* 0x0000002b1e087210 */ /* 0x002fc80007ffe008 */
[----:B--2---:R-:W-:-:S05]  /*0e00*/  IADD3 R28, PT, PT, R28, R37, R8 ;  /* 0x000000251c1c7210 */ /* 0x004fca0007ffe008 */
        /* <DEDUP_REMOVED lines=50> */
[----:B---3--:R-:W-:-:S04]  /*1130*/  IADD3 R8, PT, PT, R8, R13, R10 ;  /* 0x0000000d08087210 */ /* 0x008fc80007ffe00a */
[----:B----4-:R-:W-:-:S04]  /*1140*/  IADD3 R8, PT, PT, R12, R15, R8 ;  /* 0x0000000f0c087210 */ /* 0x010fc80007ffe008 */
[----:B0-----:R-:W-:-:S04]  /*1150*/  IADD3 R8, PT, PT, R14, R35, R8 ;  /* 0x000000230e087210 */ /* 0x001fc80007ffe008 */
[----:B-1----:R-:W-:-:S04]  /*1160*/  IADD3 R8, PT, PT, R30, R43, R8 ;  /* 0x0000002b1e087210 */ /* 0x002fc80007ffe008 */
[----:B--2---:R-:W-:Y:S01]  /*1170*/  IADD3 R37, PT, PT, R28, R37, R8 ;  /* 0x000000251c257210 */ /* 0x004fe20007ffe008 */
[----:B------:R-:W-:Y:S01]  /*1180*/  IMAD.U32 R8, RZ, RZ, UR8 ;  /* 0x00000008ff087e24 */ /* 0x000fe2000f8e00ff */
[----:B------:R-:W-:Y:S01]  /*1190*/  UIADD3 UR8, UPT, UPT, UR8, 0x1, URZ ;  /* 0x0000000108087890 */ /* 0x000fe2000fffe0ff */
[----:B------:R-:W-:Y:S01]  /*11a0*/  BAR.SYNC.DEFER_BLOCKING 0x0 ;  /* 0x0000000000007b1d */ /* 0x000fe20000010000 */
[CC--:B------:R-:W-:Y:S02]  /*11b0*/  ISETP.GE.U32.AND P0, PT, R37.reuse, R4.reuse, PT ;  /* 0x000000042500720c */ /* 0x0c0fe40003f06070 */
[----:B------:R-:W-:Y:S01]  /*11c0*/  UISETP.NE.AND UP0, UPT, UR8, 0x3f, UPT ;  /* 0x0000003f0800788c */ /* 0x000fe2000bf05270 */
[----:B------:R-:W-:-:S10]  /*11d0*/  VIMNMX.U32 R4, PT, PT, R37, R4, PT ;  /* 0x0000000425047248 */ /* 0x000fd40003fe0000 */
[----:B------:R-:W-:Y:S01]  /*11e0*/  @!P0 VIADD R5, R8, 0x8 ;  /* 0x0000000808058836 */ /* 0x000fe20000000000 */
[----:B------:R-:W-:Y:S06]  /*11f0*/  BRA.U UP0, `(.L_x_2) ;  /* 0xfffffff100907547 */ /* 0x000fec000b83ffff */
[----:B------:R-:W0:Y:S02]  /*1200*/  LDCU.64 UR4, c[0x0][0x388] ;  /* 0x00007100ff0477ac */ /* 0x000e240008000a00 */
[----:B0-----:R-:W-:-:S04]  /*1210*/  ISETP.GE.U32.AND P0, PT, R42, UR5, PT ;  /* 0x000000052a007c0c */ /* 0x001fc8000bf06070 */
[----:B------:R-:W-:-:S13]  /*1220*/  ISETP.GE.U32.OR P0, PT, R44, UR4, P0 ;  /* 0x000000042c007c0c */ /* 0x000fda0008706470 */
[----:B------:R-:W-:Y:S05]  /*1230*/  @P0 EXIT ;  /* 0x000000000000094d */ /* 0x000fea0003800000 */
[----:B------:R-:W0:Y:S01]  /*1240*/  LDCU.64 UR6, c[0x0][0x390] ;  /* 0x00007200ff0677ac */ /* 0x000e220008000a00 */
[--C-:B------:R-:W-:Y:S01]  /*1250*/  SHF.R.S32.HI R45, RZ, 0x1f, R44.reuse ;  /* 0x0000001fff2d7819 */ /* 0x100fe2000001142c */
[----:B------:R-:W1:Y:S01]  /*1260*/  LDCU.64 UR8, c[0x0][0x380] ;  /* 0x00007000ff0877ac */ /* 0x000e620008000a00 */
[----:B------:R-:W2:Y:S01]  /*1270*/  LDCU.64 UR4, c[0x0][0x358] ;  /* 0x00006b00ff0477ac */ /* 0x000ea20008000a00 */
[----:B0-----:R-:W-:-:S04]  /*1280*/  IMAD.WIDE.U32 R44, R42, UR6, R44 ;  /* 0x000000062a2c7c25 */ /* 0x001fc8000f8e002c */
[----:B------:R-:W-:Y:S01]  /*1290*/  IMAD R42, R42, UR7, R45 ;  /* 0x000000072a2a7c24 */ /* 0x000fe2000f8e022d */
[----:B-1----:R-:W-:-:S04]  /*12a0*/  IADD3 R44, P0, PT, R44, UR8, RZ ;  /* 0x000000082c2c7c10 */ /* 0x002fc8000ff1e0ff */
[----:B------:R-:W-:-:S05]  /*12b0*/  IADD3.X R45, PT, PT, R42, UR9, RZ, P0, !PT ;  /* 0x000000092a2d7c10 */ /* 0x000fca00087fe4ff */
[----:B--2---:R-:W-:Y:S01]  /*12c0*/  STG.E.U8 desc[UR4][R44.64], R5 ;  /* 0x000000052c007986 */ /* 0x004fe2000c101104 */
[----:B------:R-:W-:Y:S05]  /*12d0*/  EXIT ;  /* 0x000000000000794d */ /* 0x000fea0003800000 */
.L_x_3:
[----:B------:R-:W-:-:S00]  /*12e0*/  BRA `(.L_x_3) ;  /* 0xfffffffc00fc7947 */ /* 0x000fc0000383ffff */
[----:B------:R-:W-:-:S00]  /*12f0*/  NOP ;  /* 0x0000000000007918 */ /* 0x000fc00000000000 */
        /* <DEDUP_REMOVED lines=8> */
.L_x_8:


//--------------------- .text._Z26stereoDisparityKernel_leftPhjjmyyyy --------------------------
	.section	.text._Z26stereoDisparityKernel_leftPhjjmyyyy,"ax",@progbits
	.align	128
        .global         _Z26stereoDisparityKernel_leftPhjjmyyyy
        .type           _Z26stereoDisparityKernel_leftPhjjmyyyy,@function
        .size           _Z26stereoDisparityKernel_leftPhjjmyyyy,(.L_x_9 - _Z26stereoDisparityKernel_leftPhjjmyyyy)
        .other          _Z26stereoDisparityKernel_leftPhjjmyyyy,@"STO_CUDA_ENTRY STV_DEFAULT"
_Z26stereoDisparityKernel_leftPhjjmyyyy:
.text._Z26stereoDisparityKernel_leftPhjjmyyyy:
        /* <DEDUP_REMOVED lines=20> */
[----:B------:R-:W-:Y:S01]  /*0140*/  I2FP.F32.S32 R23, R23 ;  /* 0x0000001700177245 */ /* 0x000fe20000201400 */
[----:B------:R-:W-:Y:S01]  /*0150*/  IMAD.MOV.U32 R7, RZ, RZ, R5 ;  /* 0x000000ffff077224 */ /* 0x000fe200078e0005 */
[----:B------:R-:W-:Y:S01]  /*0160*/  I2FP.F32.U32 R13, R3 ;  /* 0x00000003000d7245 */ /* 0x000fe20000201000 */
[--C-:B------:R-:W-:Y:S02]  /*0170*/  IMAD.MOV.U32 R4, RZ, RZ, R22.reuse ;  /* 0x000000ffff047224 */ /* 0x100fe400078e0016 */
[----:B------:R-:W-:Y:S02]  /*0180*/  IMAD.MOV.U32 R12, RZ, RZ, R22 ;  /* 0x000000ffff0c7224 */ /* 0x000fe400078e0016 */
[----:B------:R-:W-:Y:S01]  /*0190*/  IMAD.MOV.U32 R11, RZ, RZ, R23 ;  /* 0x000000ffff0b7224 */ /* 0x000fe200078e0017 */
[----:B--2---:R-:W5:Y:S01]  /*01a0*/  TEX.LL RZ, R7, R6, R9, UR4, 2D, 0x1 ;  /* 0x28ff040906077f60 */ /* 0x004f6200089e01ff */
[----:B------:R-:W5:Y:S01]  /*01b0*/  TEX.LL RZ, R40, R4, R9, UR4, 2D, 0x1 ;  /* 0x28ff040904287f60 */ /* 0x000f6200089e01ff */
[----:B------:R-:W5:Y:S01]  /*01c0*/  TEX.LL RZ, R39, R12, R9, UR4, 2D, 0x1 ;  /* 0x28ff04090c277f60 */ /* 0x000f6200089e01ff */
[----:B------:R-:W5:Y:S01]  /*01d0*/  TEX.LL RZ, R41, R22, R9, UR4, 2D, 0x1 ;  /* 0x28ff040916297f60 */ /* 0x000f6200089e01ff */
[----:B------:R-:W5:Y:S01]  /*01e0*/  TEX.LL RZ, R38, R10, R9, UR4, 2D, 0x1 ;  /* 0x28ff04090a267f60 */ /* 0x000f6200089e01ff */
[----:B------:R-:W-:-:S02]  /*01f0*/  IMAD.MOV.U32 R14, RZ, RZ, R10 ;  /* 0x000000ffff0e7224 */ /* 0x000fc400078e000a */
[----:B------:R-:W-:-:S04]  /*0200*/  IMAD.MOV.U32 R15, RZ, RZ, R13 ;  /* 0x000000ffff0f7224 */ /* 0x000fc800078e000d */
[----:B------:R0:W5:Y:S01]  /*0210*/  TEX.LL RZ, R8, R14, R9, UR4, 2D, 0x1 ;  /* 0x28ff04090e087f60 */ /* 0x00016200089e01ff */
[--C-:B------:R-:W-:Y:S02]  /*0220*/  IMAD.MOV.U32 R21, RZ, RZ, R5.reuse ;  /* 0x000000ffff157224 */ /* 0x100fe400078e0005 */
[----:B------:R-:W-:Y:S02]  /*0230*/  IMAD.MOV.U32 R20, RZ, RZ, R22 ;  /* 0x000000ffff147224 */ /* 0x000fe400078e0016 */
[----:B------:R-:W-:Y:S02]  /*0240*/  IMAD.MOV.U32 R19, RZ, RZ, R5 ;  /* 0x000000ffff137224 */ /* 0x000fe400078e0005 */
[----:B------:R-:W-:Y:S02]  /*0250*/  IMAD.MOV.U32 R18, RZ, RZ, R10 ;  /* 0x000000ffff127224 */ /* 0x000fe400078e000a */
[----:B------:R-:W-:Y:S02]  /*0260*/  IMAD.MOV.U32 R16, RZ, RZ, R22 ;  /* 0x000000ffff107224 */ /* 0x000fe400078e0016 */
[--C-:B------:R-:W-:Y:S01]  /*0270*/  IMAD.MOV.U32 R17, RZ, RZ, R13.reuse ;  /* 0x000000ffff117224 */ /* 0x100fe200078e000d */
[----:B0-----:R-:W0:Y:S01]  /*0280*/  LDCU UR4, c[0x0][0x3a8] ;  /* 0x00007500ff0477ac */ /* 0x001e220008000800 */
[----:B------:R-:W-:-:S02]  /*0290*/  IMAD.MOV.U32 R11, RZ, RZ, R13 ;  /* 0x000000ffff0b7224 */ /* 0x000fc400078e000d */
[----:B------:R-:W-:Y:S02]  /*02a0*/  IMAD.MOV.U32 R12, RZ, RZ, R10 ;  /* 0x000000ffff0c7224 */ /* 0x000fe400078e000a */
[----:B------:R-:W-:Y:S01]  /*02b0*/  IMAD.MOV.U32 R13, RZ, RZ, R23 ;  /* 0x000000ffff0d7224 */ /* 0x000fe200078e0017 */
[----:B0-----:R0:W5:Y:S01]  /*02c0*/  TEX.LL RZ, R20, R20, R9, UR4, 2D, 0x3 ;  /* 0x28ff040914147f60 */ /* 0x00116200089e03ff */
[----:B------:R0:W5:Y:S01]  /*02d0*/  TEX.LL RZ, R18, R18, R9, UR4, 2D, 0x3 ;  /* 0x28ff040912127f60 */ /* 0x00016200089e03ff */
[----:B------:R0:W5:Y:S01]  /*02e0*/  TEX.LL RZ, R16, R16, R9, UR4, 2D, 0x3 ;  /* 0x28ff040910107f60 */ /* 0x00016200089e03ff */
[----:B------:R0:W5:Y:S02]  /*02f0*/  TEX.LL RZ, R14, R22, R9, UR4, 2D, 0x3 ;  /* 0x28ff0409160e7f60 */ /* 0x00016400089e03ff */
[----:B------:R0:W5:Y:S01]  /*0300*/  TEX.LL RZ, R12, R12, R9, UR4, 2D, 0x3 ;  /* 0x28ff04090c0c7f60 */ /* 0x00016200089e03ff */
[----:B------:R0:W5:Y:S01]  /*0310*/  TEX.LL RZ, R10, R10, R9, UR4, 2D, 0x3 ;  /* 0x28ff04090a0a7f60 */ /* 0x00016200089e03ff */
[----:B------:R-:W1:Y:S01]  /*0320*/  S2R R4, SR_CgaCtaId ;  /* 0x0000000000047919 */ /* 0x000e620000008800 */
[----:B------:R-:W-:Y:S01]  /*0330*/  MOV R3, 0x400 ;  /* 0x0000040000037802 */ /* 0x000fe20000000f00 */
[----:B------:R-:W-:-:S03]  /*0340*/  UMOV UR8, 0xfffffff8 ;  /* 0xfffffff800087882 */ /* 0x000fc60000000000 */
[----:B-1----:R-:W-:Y:S01]  /*0350*/  LEA R3, R4, R3, 0x18 ;  /* 0x0000000304037211 */ /* 0x002fe200078ec0ff */
[----:B------:R-:W-:-:S04]  /*0360*/  IMAD.MOV.U32 R4, RZ, RZ, RZ ;  /* 0x000000ffff047224 */ /* 0x000fc800078e00ff */
[--C-:B------:R-:W-:Y:S02]  /*0370*/  IMAD R5, R0, 0x4, R3.reuse ;  /* 0x0000000400057824 */ /* 0x100fe400078e0203 */
[C---:B------:R-:W-:Y:S02]  /*0380*/  IMAD R25, R42.reuse, 0xc0, R3 ;  /* 0x000000c02a197824 */ /* 0x040fe400078e0203 */
[----:B------:R-:W-:Y:S02]  /*0390*/  IMAD R42, R42, 0xc0, R5 ;  /* 0x000000c02a2a7824 */ /* 0x000fe400078e0205 */
[----:B------:R-:W-:Y:S02]  /*03a0*/  IMAD.MOV.U32 R3, RZ, RZ, 0x98967f ;  /* 0x0098967fff037424 */ /* 0x000fe400078e00ff */
[----:B------:R-:W-:Y:S02]  /*03b0*/  IMAD.MOV.U32 R5, RZ, RZ, -0x47 ;  /* 0xffffffb9ff057424 */ /* 0x000fe400078e00ff */
        /* <DEDUP_REMOVED lines=9> */
.L_x_6:
[----:B------:R-:W0:Y:S01]  /*0450*/  LDCU UR6, c[0x0][0x3b0] ;  /* 0x00007600ff0677ac */ /* 0x000e220008000800 */
[----:B------:R-:W-:Y:S01]  /*0460*/  I2FP.F32.U32 R22, R2 ;  /* 0x0000000200167245 */ /* 0x000fe20000201000 */
[----:B------:R-:W-:Y:S01]  /*0470*/  VIADD R29, R43, 0x8 ;  /* 0x000000082b1d7836 */ /* 0x000fe20000000000 */
[----:B------:R-:W-:Y:S01]  /*0480*/  I2FP.F32.U32 R27, R43 ;  /* 0x0000002b001b7245 */ /* 0x000fe20000201000 */
[----:B------:R-:W-:Y:S01]  /*0490*/  IMAD.MOV.U32 R9, RZ, RZ, -0x3e000000 ;  /* 0xc2000000ff097424 */ /* 0x000fe200078e00ff */
[----:B------:R-:W-:Y:S01]  /*04a0*/  UMOV UR7, URZ ;  /* 0x000000ff00077c82 */ /* 0x000fe20008000000 */
[--C-:B------:R-:W-:Y:S01]  /*04b0*/  IMAD.MOV.U32 R26, RZ, RZ, R22.reuse ;  /* 0x000000ffff1a7224 */ /* 0x100fe200078e0016 */
[----:B------:R-:W1:Y:S01]  /*04c0*/  LDCU UR4, c[0x0][0x3a0] ;  /* 0x00007400ff0477ac */ /* 0x000e620008000800 */
[----:B------:R-:W-:Y:S01]  /*04d0*/  I2FP.F32.U32 R29, R29 ;  /* 0x0000001d001d7245 */ /* 0x000fe20000201000 */
[--C-:B------:R-:W-:Y:S02]  /*04e0*/  IMAD.MOV.U32 R28, RZ, RZ, R22.reuse ;  /* 0x000000ffff1c7224 */ /* 0x100fe400078e0016 */
[--C-:B------:R-:W-:Y:S01]  /*04f0*/  IMAD.MOV.U32 R24, RZ, RZ, R22.reuse ;  /* 0x000000ffff187224 */ /* 0x100fe200078e0016 */
[----:B------:R-:W-:Y:S01]  /*0500*/  UMOV UR5, URZ ;  /* 0x000000ff00057c82 */ /* 0x000fe20008000000 */
[----:B------:R-:W-:-:S02]  /*0510*/  IMAD.MOV.U32 R30, RZ, RZ, R22 ;  /* 0x000000ffff1e7224 */ /* 0x000fc400078e0016 */
[----:B------:R-:W-:Y:S02]  /*0520*/  IMAD.MOV.U32 R25, RZ, RZ, R27 ;  /* 0x000000ffff197224 */ /* 0x000fe400078e001b */
[----:B------:R-:W-:Y:S01]  /*0530*/  IMAD.MOV.U32 R31, RZ, RZ, R29 ;  /* 0x000000ffff1f7224 */ /* 0x000fe200078e001d */
[----:B0-----:R-:W5:Y:S01]  /*0540*/  TEX.LL RZ, R32, R26, R9, UR6, 2D, 0x3 ;  /* 0x28ff06091a207f60 */ /* 0x001f6200089e03ff */
[----:B------:R-:W5:Y:S01]  /*0550*/  TEX.LL RZ, R34, R22, R9, UR6, 2D, 0x3 ;  /* 0x28ff060916227f60 */ /* 0x000f6200089e03ff */
[----:B------:R-:W5:Y:S01]  /*0560*/  TEX.LL RZ, R36, R28, R9, UR6, 2D, 0x3 ;  /* 0x28ff06091c247f60 */ /* 0x000f6200089e03ff */
[----:B-1----:R0:W5:Y:S01]  /*0570*/  TEX.LL RZ, R24, R24, R9, UR4, 2D, 0x1 ;  /* 0x28ff040918187f60 */ /* 0x00216200089e01ff */
[----:B------:R1:W-:Y:S01]  /*0580*/  TEX.LL RZ, R30, R30, R9, UR4, 2D, 0x1 ;  /* 0x28ff04091e1e7f60 */ /* 0x0003e200089e01ff */
[----:B------:R-:W5:Y:S01]  /*0590*/  TEX.LL RZ, R22, R22, R9, UR4, 2D, 0x1 ;  /* 0x28ff040916167f60 */ /* 0x000f6200089e01ff */
        /* <DEDUP_REMOVED lines=12> */
[----:B0-----:R-:W-:Y:S01]  /*0660*/  POPC R25, R36 ;  /* 0x0000002400197309 */ /* 0x001fe20000000000 */
[----:B-1---5:R-:W-:-:S02]  /*0670*/  LOP3.LUT R31, R24, 0xff, RZ, 0xc0, !PT ;  /* 0x000000ff181f7812 */ /* 0x022fc400078ec0ff */
[----:B------:R-:W-:Y:S02]  /*0680*/  LOP3.LUT R22, R22, 0xff, RZ, 0xc0, !PT ;  /* 0x000000ff16167812 */ /* 0x000fe400078ec0ff */
[----:B------:R-:W-:Y:S01]  /*0690*/  LOP3.LUT R30, R30, 0xff, RZ, 0xc0, !PT ;  /* 0x000000ff1e1e7812 */ /* 0x000fe200078ec0ff */
[----:B--2---:R-:W-:Y:S02]  /*06a0*/  IMAD.IADD R32, R32, 0x1, R33 ;  /* 0x0000000120207824 */ /* 0x004fe400078e0221 */
[----:B------:R-:W0:Y:S01]  /*06b0*/  POPC R26, R37 ;  /* 0x00000025001a7309 */ /* 0x000e220000000000 */
[----:B------:R-:W-:Y:S02]  /*06c0*/  VABSDIFF.U32 R31, R40, R31, RZ ;  /* 0x0000001f281f7214 */ /* 0x000fe400000e00ff */
[----:B------:R-:W-:-:S03]  /*06d0*/  VABSDIFF.U32 R30, R39, R30, RZ ;  /* 0x0000001e271e7214 */ /* 0x000fc600000e00ff */
[----:B------:R-:W-:Y:S02]  /*06e0*/  IMAD R31, R32, 0x9, R31 ;  /* 0x00000009201f7824 */ /* 0x000fe400078e021f */
[----:B------:R-:W-:Y:S03]  /*06f0*/  POPC R34, R34 ;  /* 0x0000002200227309 */ /* 0x000fe60000000000 */
[----:B------:R1:W-:Y:S01]  /*0700*/  STS [R42+0x600], R31 ;  /* 0x0006001f2a007388 */ /* 0x0003e20000000800 */
[----:B0-----:R-:W-:-:S04]  /*0710*/  IMAD.IADD R33, R25, 0x1, R26 ;  /* 0x0000000119217824 */ /* 0x001fc800078e021a */
[----:B------:R-:W0:Y:S01]  /*0720*/  POPC R35, R35 ;  /* 0x0000002300237309 */ /* 0x000e220000000000 */
[----:B------:R-:W-:Y:S01]  /*0730*/  VABSDIFF.U32 R25, R41, R22, RZ ;  /* 0x0000001629197214 */ /* 0x000fe200000e00ff */
[----:B------:R-:W-:-:S05]  /*0740*/  IMAD R33, R33, 0x9, R30 ;  /* 0x0000000921217824 */ /* 0x000fca00078e021e */
[----:B------:R1:W-:Y:S01]  /*0750*/  STS [R42+0xc00], R33 ;  /* 0x000c00212a007388 */ /* 0x0003e20000000800 */
[----:B0-----:R-:W-:-:S04]  /*0760*/  IMAD.IADD R28, R34, 0x1, R35 ;  /* 0x00000001221c7824 */ /* 0x001fc800078e0223 */
[----:B------:R-:W-:-:S05]  /*0770*/  IMAD R25, R28, 0x9, R25 ;  /* 0x000000091c197824 */ /* 0x000fca00078e0219 */
[----:B------:R1:W-:Y:S01]  /*0780*/  STS [R42], R25 ;  /* 0x000000192a007388 */ /* 0x0003e20000000800 */
[----:B------:R-:W-:Y:S05]  /*0790*/  @P0 BRA `(.L_x_5) ;  /* 0x0000000000c40947 */ /* 0x000fea0003800000 */
[----:B------:R-:W0:Y:S01]  /*07a0*/  LDCU UR6, c[0x0][0x3b0] ;  /* 0x00007600ff0677ac */ /* 0x000e220008000800 */
[----:B------:R-:W-:Y:S02]  /*07b0*/  VIADD R32, R2, 0x20 ;  /* 0x0000002002207836 */ /* 0x000fe40000000000 */
[----:B-1----:R-:W-:Y:S01]  /*07c0*/  IMAD.MOV.U32 R33, RZ, RZ, R23 ;  /* 0x000000ffff217224 */ /* 0x002fe200078e0017 */
[----:B------:R-:W1:Y:S01]  /*07d0*/  LDCU UR4, c[0x0][0x3a0] ;  /* 0x00007400ff0477ac */ /* 0x000e620008000800 */
[----:B------:R-:W-:Y:S01]  /*07e0*/  IMAD.MOV.U32 R25, RZ, RZ, R27 ;  /* 0x000000ffff197224 */ /* 0x000fe200078e001b */
[----:B------:R-:W-:Y:S01]  /*07f0*/  I2FP.F32.U32 R32, R32 ;  /* 0x0000002000207245 */ /* 0x000fe20000201000 */
[----:B------:R-:W-:Y:S01]  /*0800*/  IMAD.MOV.U32 R31, RZ, RZ, R29 ;  /* 0x000000ffff1f7224 */ /* 0x000fe200078e001d */
[----:B------:R-:W-:Y:S01]  /*0810*/  UMOV UR7, URZ ;  /* 0x000000ff00077c82 */ /* 0x000fe20008000000 */
[----:B------:R-:W-:Y:S02]  /*0820*/  UMOV UR5, URZ ;  /* 0x000000ff00057c82 */ /* 0x000fe40008000000 */
[----:B------:R-:W-:-:S02]  /*0830*/  IMAD.MOV.U32 R24, RZ, RZ, R32 ;  /* 0x000000ffff187224 */ /* 0x000fc400078e0020 */
[--C-:B------:R-:W-:Y:S02]  /*0840*/  IMAD.MOV.U32 R30, RZ, RZ, R32.reuse ;  /* 0x000000ffff1e7224 */ /* 0x100fe400078e0020 */
[--C-:B------:R-:W-:Y:S02]  /*0850*/  IMAD.MOV.U32 R22, RZ, RZ, R32.reuse ;  /* 0x000000ffff167224 */ /* 0x100fe400078e0020 */
[--C-:B------:R-:W-:Y:S02]  /*0860*/  IMAD.MOV.U32 R26, RZ, RZ, R32.reuse ;  /* 0x000000ffff1a7224 */ /* 0x100fe400078e0020 */
[----:B------:R-:W-:Y:S02]  /*0870*/  IMAD.MOV.U32 R28, RZ, RZ, R32 ;  /* 0x000000ffff1c7224 */ /* 0x000fe400078e0020 */
[----:B0-----:R-:W5:Y:S01]  /*0880*/  TEX.LL RZ, R32, R32, R9, UR6, 2D, 0x3 ;  /* 0x28ff060920207f60 */ /* 0x001f6200089e03ff */
[----:B------:R-:W5:Y:S01]  /*0890*/  TEX.LL RZ, R24, R24, R9, UR6, 2D, 0x3 ;  /* 0x28ff060918187f60 */ /* 0x000f6200089e03ff */
[----:B------:R-:W5:Y:S01]  /*08a0*/  TEX.LL RZ, R30, R30, R9, UR6, 2D, 0x3 ;  /* 0x28ff06091e1e7f60 */ /* 0x000f6200089e03ff */
[----:B-1----:R-:W5:Y:S01]  /*08b0*/  TEX.LL RZ, R22, R22, R9, UR4, 2D, 0x1 ;  /* 0x28ff040916167f60 */ /* 0x002f6200089e01ff */
[----:B------:R-:W5:Y:S01]  /*08c0*/  TEX.LL RZ, R26, R26, R9, UR4, 2D, 0x1 ;  /* 0x28ff04091a1a7f60 */ /* 0x000f6200089e01ff */
[----:B------:R0:W5:Y:S01]  /*08d0*/  TEX.LL RZ, R28, R28, R9, UR4, 2D, 0x1 ;  /* 0x28ff04091c1c7f60 */ /* 0x00016200089e01ff */
        /* <DEDUP_REMOVED lines=9> */
[----:B------:R-:W1:Y:S08]  /*0970*/  POPC R35, R35 ;  /* 0x0000002300237309 */ /* 0x000e700000000000 */
[----:B------:R-:W-:Y:S01]  /*0980*/  POPC R32, R36 ;  /* 0x0000002400207309 */ /* 0x000fe20000000000 */
[----:B0----5:R-:W-:-:S02]  /*0990*/  LOP3.LUT R9, R22, 0xff, RZ, 0xc0, !PT ;  /* 0x000000ff16097812 */ /* 0x021fc400078ec0ff */
[----:B------:R-:W-:Y:S02]  /*09a0*/  LOP3.LUT R26, R26, 0xff, RZ, 0xc0, !PT ;  /* 0x000000ff1a1a7812 */ /* 0x000fe400078ec0ff */
[----:B------:R-:W-:Y:S02]  /*09b0*/  LOP3.LUT R27, R28, 0xff, RZ, 0xc0, !PT ;  /* 0x000000ff1c1b7812 */ /* 0x000fe400078ec0ff */
[----:B------:R-:W-:Y:S01]  /*09c0*/  VABSDIFF.U32 R9, R38, R9, RZ ;  /* 0x0000000926097214 */ /* 0x000fe200000e00ff */
[----:B------:R-:W0:Y:S01]  /*09d0*/  POPC R25, R33 ;  /* 0x0000002100197309 */ /* 0x000e220000000000 */
[----:B------:R-:W-:Y:S01]  /*09e0*/  VABSDIFF.U32 R26, R7, R26, RZ ;  /* 0x0000001a071a7214 */ /* 0x000fe200000e00ff */
[----:B-1----:R-:W-:Y:S01]  /*09f0*/  IMAD.IADD R34, R34, 0x1, R35 ;  /* 0x0000000122227824 */ /* 0x002fe200078e0223 */
[----:B------:R-:W-:-:S03]  /*0a00*/  VABSDIFF.U32 R27, R8, R27, RZ ;  /* 0x0000001b081b7214 */ /* 0x000fc600000e00ff */
[----:B------:R-:W-:Y:S02]  /*0a10*/  IMAD R9, R34, 0x9, R9 ;  /* 0x0000000922097824 */ /* 0x000fe400078e0209 */
[----:B------:R-:W-:Y:S03]  /*0a20*/  POPC R24, R30 ;  /* 0x0000001e00187309 */ /* 0x000fe60000000000 */
[----:B------:R2:W-:Y:S01]  /*0a30*/  STS [R42+0x80], R9 ;  /* 0x000080092a007388 */ /* 0x0005e20000000800 */
[----:B0-----:R-:W-:-:S04]  /*0a40*/  IMAD.IADD R25, R32, 0x1, R25 ;  /* 0x0000000120197824 */ /* 0x001fc800078e0219 */
[----:B------:R-:W0:Y:S01]  /*0a50*/  POPC R29, R31 ;  /* 0x0000001f001d7309 */ /* 0x000e220000000000 */
[----:B------:R-:W-:-:S05]  /*0a60*/  IMAD R25, R25, 0x9, R26 ;  /* 0x0000000919197824 */ /* 0x000fca00078e021a */
[----:B------:R2:W-:Y:S01]  /*0a70*/  STS [R42+0x680], R25 ;  /* 0x000680192a007388 */ /* 0x0005e20000000800 */
[----:B0-----:R-:W-:-:S04]  /*0a80*/  IMAD.IADD R24, R24, 0x1, R29 ;  /* 0x0000000118187824 */ /* 0x001fc800078e021d */
[----:B------:R-:W-:-:S05]  /*0a90*/  IMAD R27, R24, 0x9, R27 ;  /* 0x00000009181b7824 */ /* 0x000fca00078e021b */
[----:B------:R2:W-:Y:S02]  /*0aa0*/  STS [R42+0xc80], R27 ;  /* 0x000c801b2a007388 */ /* 0x0005e40000000800 */
.L_x_5:
[----:B------:R-:W-:Y:S05]  /*0ab0*/  BSYNC.RECONVERGENT B0 ;  /* 0x0000000000007941 */ /* 0x000fea0003800200 */
.L_x_4:
[----:B------:R-:W-:Y:S01]  /*0ac0*/  BAR.SYNC.DEFER_BLOCKING 0x0 ;  /* 0x0000000000007b1d */ /* 0x000fe20000010000 */
[----:B------:R-:W-:Y:S01]  /*0ad0*/  UIADD3 UR8, UPT, UPT, UR8, -0x1, URZ ;  /* 0xffffffff08087890 */ /* 0x000fe2000fffe0ff */
[----:B------:R-:W-:-:S04]  /*0ae0*/  VIADD R2, R2, 0xffffffff ;  /* 0xffffffff02027836 */ /* 0x000fc80000000000 */
[----:B------:R-:W-:Y:S01]  /*0af0*/  LDS R28, [R6] ;  /* 0x00000000061c7984 */ /* 0x000fe20000000800 */
[----:B------:R-:W-:-:S03]  /*0b00*/  UISETP.NE.AND UP0, UPT, UR8, -0x4f, UPT ;  /* 0xffffffb10800788c */ /* 0x000fc6000bf05270 */
[----:B------:R-:W-:Y:S04]  /*0b10*/  LDS R29, [R6+0x4] ;  /* 0x00000400061d7984 */ /* 0x000fe80000000800 */
[----:B------:R-:W0:Y:S04]  /*0b20*/  LDS R30, [R6+0x8] ;  /* 0x00000800061e7984 */ /* 0x000e280000000800 */
[----:B-1----:R-:W-:Y:S04]  /*0b30*/  LDS R31, [R6+0xc] ;  /* 0x00000c00061f7984 */ /* 0x002fe80000000800 */
[----:B------:R-:W1:Y:S04]  /*0b40*/  LDS R32, [R6+0x10] ;  /* 0x0000100006207984 */ /* 0x000e680000000800 */
[----:B--2---:R-:W-:Y:S04]  /*0b50*/  LDS R9, [R6+0x14] ;  /* 0x0000140006097984 */ /* 0x004fe80000000800 */
        /* <DEDUP_REMOVED lines=8> */
[----:B------:R-:W0:Y:S01]  /*0be0*/  LDS R28, [R6+0x30] ;  /* 0x00003000061c7984 */ /* 0x000e220000000800 */
[----:B-1----:R-:W-:-:S03]  /*0bf0*/  IADD3 R34, PT, PT, R32, R31, R30 ;  /* 0x0000001f20227210 */ /* 0x002fc60007ffe01e */
[----:B------:R-:W1:Y:S04]  /*0c00*/  LDS R32, [R6+0x38] ;  /* 0x0000380006207984 */ /* 0x000e680000000800 */
[----:B------:R-:W-:Y:S01]  /*0c10*/  LDS R31, [R6+0x3c] ;  /* 0x00003c00061f7984 */ /* 0x000fe20000000800 */
        /* <DEDUP_REMOVED lines=26> */
[----:B------:R-:W-:Y:S04]  /*0dc0*/  LDS R33, [R6+0x634] ;  /* 0x0006340006217984 */ /* 0x000fe80000000800 */
        /* <DEDUP_REMOVED lines=64> */
[----:B------:R-:W-:Y:S03]  /*11d0*/  BAR.SYNC.DEFER_BLOCKING 0x0 ;  /* 0x0000000000007b1d */ /* 0x000fe60000010000 */
[CC--:B------:R-:W-:Y:S02]  /*11e0*/  ISETP.GE.U32.AND P0, PT, R30.reuse, R3.reuse, PT ;  /* 0x000000031e00720c */ /* 0x0c0fe40003f06070 */
[----:B------:R-:W-:-:S11]  /*11f0*/  VIMNMX.U32 R3, PT, PT, R30, R3, PT ;  /* 0x000000031e037248 */ /* 0x000fd60003fe0000 */
[C---:B------:R-:W-:Y:S02]  /*1200*/  @!P0 VIADD R4, R5.reuse, 0x47 ;  /* 0x0000004705048836 */ /* 0x040fe40000000000 */
[----:B------:R-:W-:Y:S01]  /*1210*/  VIADD R5, R5, 0x1 ;  /* 0x0000000105057836 */ /* 0x000fe20000000000 */
        /* <DEDUP_REMOVED lines=15> */
.L_x_7:
        /* <DEDUP_REMOVED lines=15> */
.L_x_9:


//--------------------- .nv.shared._Z27stereoDisparityKernel_rightPhjjmyyyy --------------------------
	.section	.nv.shared._Z27stereoDisparityKernel_rightPhjjmyyyy,"aw",@nobits
	.sectionflags	@""
	.align	4
.nv.shared._Z27stereoDisparityKernel_rightPhjjmyyyy:
	.zero		5632


//--------------------- .nv.shared.reserved.0     --------------------------
	.section	.nv.shared.reserved.0,"aw",@nobits
	.weak		__nv_reservedSMEM_offset_0_alias
	.size		__nv_reservedSMEM_offset_0_alias, 0, 64
	.other		__nv_reservedSMEM_offset_0_alias,@"STO_CUDA_RESERVED_SHARED STV_DEFAULT"
__nv_reservedSMEM_offset_0_alias:
	.zero		0
	.zero		64


//--------------------- .nv.shared._Z26stereoDisparityKernel_leftPhjjmyyyy --------------------------
	.section	.nv.shared._Z26stereoDisparityKernel_leftPhjjmyyyy,"aw",@nobits
	.sectionflags	@""
	.align	4
.nv.shared._Z26stereoDisparityKernel_leftPhjjmyyyy:
	.zero		5632


//--------------------- .nv.constant0._Z27stereoDisparityKernel_rightPhjjmyyyy --------------------------
	.section	.nv.constant0._Z27stereoDisparityKernel_rightPhjjmyyyy,"a",@progbits
	.sectionflags	@""
	.align	4
.nv.constant0._Z27stereoDisparityKernel_rightPhjjmyyyy:
	.zero		952


//--------------------- .nv.constant0._Z26stereoDisparityKernel_leftPhjjmyyyy --------------------------
	.section	.nv.constant0._Z26stereoDisparityKernel_leftPhjjmyyyy,"a",@progbits
	.sectionflags	@""
	.align	4
.nv.constant0._Z26stereoDisparityKernel_leftPhjjmyyyy:
	.zero		952


//--------------------- SYMBOLS --------------------------

	.type		.nv.reservedSmem.offset0,@object
	.size		.nv.reservedSmem.offset0,0x4
	.type		.nv.reservedSmem.cap,@object
	.size		.nv.reservedSmem.cap,0x4
